// auto-generated by cutlass_sweep.sparse_gemm — config: {"arch": "sm_100", "cluster_m": 2, "cluster_n": 1, "dtype": "fp16", "tile_k": 64, "tile_m": 256, "tile_n": 256}
#include "cutlass/cutlass.h"
#include "cutlass/gemm/collective/collective_builder.hpp"
#include "cutlass/gemm/device/gemm_universal_adapter.h"
#include "cutlass/gemm/kernel/gemm_universal.hpp"
#include "cutlass/epilogue/collective/collective_builder.hpp"

using Elem = cutlass::half_t;
using Acc  = float;
using TileShape    = cute::Shape<cute::_256, cute::_256, cute::_64>;
using ClusterShape = cute::Shape<cute::_2, cute::_1, cute::_1>;

using CollectiveEpilogue = typename cutlass::epilogue::collective::CollectiveBuilder<
    cutlass::arch::Sm100, cutlass::arch::OpClassSparseTensorOp,
    TileShape, ClusterShape,
    cutlass::epilogue::collective::EpilogueTileAuto,
    Acc, Acc,
    Acc, cutlass::layout::ColumnMajor, 128 / cutlass::sizeof_bits<Acc>::value,
    Acc, cutlass::layout::ColumnMajor, 128 / cutlass::sizeof_bits<Acc>::value,
    cutlass::epilogue::TmaWarpSpecialized2Sm
  >::CollectiveOp;

using CollectiveMainloop = typename cutlass::gemm::collective::CollectiveBuilder<
    cutlass::arch::Sm100, cutlass::arch::OpClassSparseTensorOp,
    Elem, cutlass::layout::RowMajor, 2 * 128 / cutlass::sizeof_bits<Elem>::value,
    Elem, cutlass::layout::ColumnMajor, 128 / cutlass::sizeof_bits<Elem>::value,
    Acc,
    TileShape, ClusterShape,
    cutlass::gemm::collective::StageCountAutoCarveoutEpi<CollectiveEpilogue>,
    cutlass::gemm::KernelSparseTmaWarpSpecialized2SmSm100
  >::CollectiveOp;

using GemmKernel = cutlass::gemm::kernel::GemmUniversal<
    cute::Shape<int,int,int,int>,
    CollectiveMainloop,
    CollectiveEpilogue
>;
using Gemm = cutlass::gemm::device::GemmUniversalAdapter<GemmKernel>;

auto* _anchor = &cutlass::device_kernel<GemmKernel>;


// ===== COMPILED SASS (sm_100a) =====

	.target	sm_100a

	.elftype	@"ET_EXEC"


//--------------------- .note.nv.tkinfo           --------------------------
	.section	.note.nv.tkinfo,"",@"SHT_NOTE"
	.sectionflags	@"SHF_NOTE_NV_TKINFO"
	.tkinfo
        /*0018*/ 	.word	0x00000002
        /*0030*/ 	.string	""
        /*0030*/ 	.string	"ptxas"
        /*0030*/ 	.string	"Cuda compilation tools, release 13.0, V13.0.88"
        /*0030*/ 	.string	"Build cuda_13.0.r13.0/compiler.36424714_0"
        /*0030*/ 	.string	"-arch sm_100a -m 64 "



//--------------------- .note.nv.cuinfo           --------------------------
	.section	.note.nv.cuinfo,"",@"SHT_NOTE"
	.sectionflags	@"SHF_NOTE_NV_CUINFO"
        /*0018*/ 	.short	0x0002
        /*001a*/ 	.short	0x0064
        /*001c*/ 	.short	0x0082
	.zero		2


//--------------------- .nv.info                  --------------------------
	.section	.nv.info,"",@"SHT_CUDA_INFO"
	.align	4


	//----- nvinfo : EIATTR_REGCOUNT
	.align		4
        /*0000*/ 	.byte	0x04, 0x2f
        /*0002*/ 	.short	(.L_19 - .L_18)
	.align		4
.L_18:
        /*0004*/ 	.word	index@(_ZN7cutlass13device_kernelINS_4gemm6kernel13GemmUniversalIN4cute5tupleIJiiiiEEENS1_10collective13CollectiveMmaINS1_41MainloopSm100TmaUmmaWarpSpecializedSparseILi6ELi2ELi1ENS5_IJNS4_1CILi2EEENSA_ILi1EEESC_EEEEENS5_IJNSA_ILi256EEESF_NSA_ILi64EEEEEENS_6half_tENS5_IJNS4_6LayoutINS5_IJiNS5_IJSB_iEEEiEEENS5_IJlNS5_IJSC_SB_EEElEEEEENSJ_INS5_IJNS5_IJNS5_IJNSA_ILi8EEESB_SP_EEEiEEENS5_IJNS5_IJNSA_ILi16EEESB_NSA_ILi4EEEEEEiEEEiEEENS5_IJNS5_IJNS5_IJNSA_ILi128EEESS_NSA_ILi2048EEEEEENSA_ILi16384EEEEEENS5_IJNS5_IJSC_NSA_ILi1024EEENSA_ILi32EEEEEElEEElEEEEEEEESI_NS5_IJlSC_lEEENS4_8TiledMMAINS4_8MMA_AtomIJNS4_33SM100_MMA_F16BF16_2x1SM_SS_SPARSEISI_SI_fLi256ELi256ELNS4_4UMMA5MajorE0ELS1E_0ELNS1D_7ScaleInE0ELS1F_0EEEEEENSJ_INS5_IJSC_SC_SC_EEENS5_IJNSA_ILi0EEES1J_S1J_EEEEENS5_IJNS4_10UnderscoreES1M_S1M_EEEEENS4_18SM100_TMA_2SM_LOADENS4_14ComposedLayoutINS4_7SwizzleILi2ELi4ELi3EEENS4_25smem_sparse_ptr_flag_bitsILi2ELi16EEENSJ_INS5_IJNS5_IJSC_SP_EEENS5_IJSB_S13_EEEEEENS5_IJNS5_IJS1J_SG_EEESM_EEEEEEEvNS4_8identityES1P_NS1Q_INS1R_ILi3ELi4ELi3EEENS4_18smem_ptr_flag_bitsILi16EEENSJ_INS5_IJSP_SG_EEENS5_IJSG_SC_EEEEEEEvS22_EENS_8epilogue10collective18CollectiveEpilogueINS2B_23Sm100TmaWarpSpecializedILi4ELi2ELi32ELb1ELb0EEEJNS5_IJSX_SF_SG_EEENS5_IJNSJ_ISX_SC_EENSJ_IS13_SC_EEEEEfNS5_IJSC_llEEEfS2K_NS2B_6fusion15FusionCallbacksIS2F_NS2L_17LinearCombinationIffffLNS_15FloatRoundStyleE2EEES2G_S2J_JEEENS4_5SM1004TMEM4LOAD26SM100_TMEM_LOAD_32dp32b32xENS4_13SM90_TMA_LOADENS1Q_INS1R_ILi2ELi5ELi2EEENS24_ILi32EEENSJ_INS5_IJS13_ST_EEENS5_IJSC_S13_EEEEEEENS4_39AutoVectorizingCopyWithAssumedAlignmentILi128EEENS4_14SM90_TMA_STOREES31_S33_S33_EEEvvEEEEvNT_6ParamsE)
        /*0008*/ 	.word	0x0000006b


	//----- nvinfo : EIATTR_FRAME_SIZE
	.align		4
.L_19:
        /*000c*/ 	.byte	0x04, 0x11
        /*000e*/ 	.short	(.L_21 - .L_20)
	.align		4
.L_20:
        /*0010*/ 	.word	index@($__internal_2_$__cuda_sm10x_tcgen05_guardrail_trap_unallocated_columns_being_dealloced)
        /*0014*/ 	.word	0x00000000


	//----- nvinfo : EIATTR_FRAME_SIZE
	.align		4
.L_21:
        /*0018*/ 	.byte	0x04, 0x11
        /*001a*/ 	.short	(.L_23 - .L_22)
	.align		4
.L_22:
        /*001c*/ 	.word	index@($__internal_1_$__cuda_sm10x_tcgen05_guardrail_trap_phase_invalid_during_alloc)
        /*0020*/ 	.word	0x00000000


	//----- nvinfo : EIATTR_FRAME_SIZE
	.align		4
.L_23:
        /*0024*/ 	.byte	0x04, 0x11
        /*0026*/ 	.short	(.L_25 - .L_24)
	.align		4
.L_24:
        /*0028*/ 	.word	index@($__internal_0_$__cuda_sm10x_tcgen05_guardrail_trap_col_being_dealloced_not_returned_by_alloc)
        /*002c*/ 	.word	0x00000000


	//----- nvinfo : EIATTR_FRAME_SIZE
	.align		4
.L_25:
        /*0030*/ 	.byte	0x04, 0x11
        /*0032*/ 	.short	(.L_27 - .L_26)
	.align		4
.L_26:
        /*0034*/ 	.word	index@(_ZN7cutlass13device_kernelINS_4gemm6kernel13GemmUniversalIN4cute5tupleIJiiiiEEENS1_10collective13CollectiveMmaINS1_41MainloopSm100TmaUmmaWarpSpecializedSparseILi6ELi2ELi1ENS5_IJNS4_1CILi2EEENSA_ILi1EEESC_EEEEENS5_IJNSA_ILi256EEESF_NSA_ILi64EEEEEENS_6half_tENS5_IJNS4_6LayoutINS5_IJiNS5_IJSB_iEEEiEEENS5_IJlNS5_IJSC_SB_EEElEEEEENSJ_INS5_IJNS5_IJNS5_IJNSA_ILi8EEESB_SP_EEEiEEENS5_IJNS5_IJNSA_ILi16EEESB_NSA_ILi4EEEEEEiEEEiEEENS5_IJNS5_IJNS5_IJNSA_ILi128EEESS_NSA_ILi2048EEEEEENSA_ILi16384EEEEEENS5_IJNS5_IJSC_NSA_ILi1024EEENSA_ILi32EEEEEElEEElEEEEEEEESI_NS5_IJlSC_lEEENS4_8TiledMMAINS4_8MMA_AtomIJNS4_33SM100_MMA_F16BF16_2x1SM_SS_SPARSEISI_SI_fLi256ELi256ELNS4_4UMMA5MajorE0ELS1E_0ELNS1D_7ScaleInE0ELS1F_0EEEEEENSJ_INS5_IJSC_SC_SC_EEENS5_IJNSA_ILi0EEES1J_S1J_EEEEENS5_IJNS4_10UnderscoreES1M_S1M_EEEEENS4_18SM100_TMA_2SM_LOADENS4_14ComposedLayoutINS4_7SwizzleILi2ELi4ELi3EEENS4_25smem_sparse_ptr_flag_bitsILi2ELi16EEENSJ_INS5_IJNS5_IJSC_SP_EEENS5_IJSB_S13_EEEEEENS5_IJNS5_IJS1J_SG_EEESM_EEEEEEEvNS4_8identityES1P_NS1Q_INS1R_ILi3ELi4ELi3EEENS4_18smem_ptr_flag_bitsILi16EEENSJ_INS5_IJSP_SG_EEENS5_IJSG_SC_EEEEEEEvS22_EENS_8epilogue10collective18CollectiveEpilogueINS2B_23Sm100TmaWarpSpecializedILi4ELi2ELi32ELb1ELb0EEEJNS5_IJSX_SF_SG_EEENS5_IJNSJ_ISX_SC_EENSJ_IS13_SC_EEEEEfNS5_IJSC_llEEEfS2K_NS2B_6fusion15FusionCallbacksIS2F_NS2L_17LinearCombinationIffffLNS_15FloatRoundStyleE2EEES2G_S2J_JEEENS4_5SM1004TMEM4LOAD26SM100_TMEM_LOAD_32dp32b32xENS4_13SM90_TMA_LOADENS1Q_INS1R_ILi2ELi5ELi2EEENS24_ILi32EEENSJ_INS5_IJS13_ST_EEENS5_IJSC_S13_EEEEEEENS4_39AutoVectorizingCopyWithAssumedAlignmentILi128EEENS4_14SM90_TMA_STOREES31_S33_S33_EEEvvEEEEvNT_6ParamsE)
        /*0038*/ 	.word	0x00000000


	//----- nvinfo : EIATTR_MIN_STACK_SIZE
	.align		4
.L_27:
        /*003c*/ 	.byte	0x04, 0x12
        /*003e*/ 	.short	(.L_29 - .L_28)
	.align		4
.L_28:
        /*0040*/ 	.word	index@(_ZN7cutlass13device_kernelINS_4gemm6kernel13GemmUniversalIN4cute5tupleIJiiiiEEENS1_10collective13CollectiveMmaINS1_41MainloopSm100TmaUmmaWarpSpecializedSparseILi6ELi2ELi1ENS5_IJNS4_1CILi2EEENSA_ILi1EEESC_EEEEENS5_IJNSA_ILi256EEESF_NSA_ILi64EEEEEENS_6half_tENS5_IJNS4_6LayoutINS5_IJiNS5_IJSB_iEEEiEEENS5_IJlNS5_IJSC_SB_EEElEEEEENSJ_INS5_IJNS5_IJNS5_IJNSA_ILi8EEESB_SP_EEEiEEENS5_IJNS5_IJNSA_ILi16EEESB_NSA_ILi4EEEEEEiEEEiEEENS5_IJNS5_IJNS5_IJNSA_ILi128EEESS_NSA_ILi2048EEEEEENSA_ILi16384EEEEEENS5_IJNS5_IJSC_NSA_ILi1024EEENSA_ILi32EEEEEElEEElEEEEEEEESI_NS5_IJlSC_lEEENS4_8TiledMMAINS4_8MMA_AtomIJNS4_33SM100_MMA_F16BF16_2x1SM_SS_SPARSEISI_SI_fLi256ELi256ELNS4_4UMMA5MajorE0ELS1E_0ELNS1D_7ScaleInE0ELS1F_0EEEEEENSJ_INS5_IJSC_SC_SC_EEENS5_IJNSA_ILi0EEES1J_S1J_EEEEENS5_IJNS4_10UnderscoreES1M_S1M_EEEEENS4_18SM100_TMA_2SM_LOADENS4_14ComposedLayoutINS4_7SwizzleILi2ELi4ELi3EEENS4_25smem_sparse_ptr_flag_bitsILi2ELi16EEENSJ_INS5_IJNS5_IJSC_SP_EEENS5_IJSB_S13_EEEEEENS5_IJNS5_IJS1J_SG_EEESM_EEEEEEEvNS4_8identityES1P_NS1Q_INS1R_ILi3ELi4ELi3EEENS4_18smem_ptr_flag_bitsILi16EEENSJ_INS5_IJSP_SG_EEENS5_IJSG_SC_EEEEEEEvS22_EENS_8epilogue10collective18CollectiveEpilogueINS2B_23Sm100TmaWarpSpecializedILi4ELi2ELi32ELb1ELb0EEEJNS5_IJSX_SF_SG_EEENS5_IJNSJ_ISX_SC_EENSJ_IS13_SC_EEEEEfNS5_IJSC_llEEEfS2K_NS2B_6fusion15FusionCallbacksIS2F_NS2L_17LinearCombinationIffffLNS_15FloatRoundStyleE2EEES2G_S2J_JEEENS4_5SM1004TMEM4LOAD26SM100_TMEM_LOAD_32dp32b32xENS4_13SM90_TMA_LOADENS1Q_INS1R_ILi2ELi5ELi2EEENS24_ILi32EEENSJ_INS5_IJS13_ST_EEENS5_IJSC_S13_EEEEEEENS4_39AutoVectorizingCopyWithAssumedAlignmentILi128EEENS4_14SM90_TMA_STOREES31_S33_S33_EEEvvEEEEvNT_6ParamsE)
        /*0044*/ 	.word	0x00000000
.L_29:


//--------------------- .nv.compat                --------------------------
	.section	.nv.compat,"",@"SHT_CUDA_COMPAT_INFO"
	.align	4
        /*0000*/ 	.byte	0x02, 0x09, 0x01, 0x00, 0x02, 0x02, 0x02, 0x00, 0x02, 0x05, 0x05, 0x00, 0x03, 0x07, 0x01, 0x01
        /*0010*/ 	.byte	0x02, 0x03, 0x01, 0x00, 0x02, 0x06, 0x01, 0x00, 0x04, 0x0b, 0x08, 0x00, 0x09, 0x00, 0x00, 0x00
        /*0020*/ 	.byte	0x00, 0x00, 0x00, 0x00


//--------------------- .nv.info._ZN7cutlass13device_kernelINS_4gemm6kernel13GemmUniversalIN4cute5tupleIJiiiiEEENS1_10collective13CollectiveMmaINS1_41MainloopSm100TmaUmmaWarpSpecializedSparseILi6ELi2ELi1ENS5_IJNS4_1CILi2EEENSA_ILi1EEESC_EEEEENS5_IJNSA_ILi256EEESF_NSA_ILi64EEEEEENS_6half_tENS5_IJNS4_6LayoutINS5_IJiNS5_IJSB_iEEEiEEENS5_IJlNS5_IJSC_SB_EEElEEEEENSJ_INS5_IJNS5_IJNS5_IJNSA_ILi8EEESB_SP_EEEiEEENS5_IJNS5_IJNSA_ILi16EEESB_NSA_ILi4EEEEEEiEEEiEEENS5_IJNS5_IJNS5_IJNSA_ILi128EEESS_NSA_ILi2048EEEEEENSA_ILi16384EEEEEENS5_IJNS5_IJSC_NSA_ILi1024EEENSA_ILi32EEEEEElEEElEEEEEEEESI_NS5_IJlSC_lEEENS4_8TiledMMAINS4_8MMA_AtomIJNS4_33SM100_MMA_F16BF16_2x1SM_SS_SPARSEISI_SI_fLi256ELi256ELNS4_4UMMA5MajorE0ELS1E_0ELNS1D_7ScaleInE0ELS1F_0EEEEEENSJ_INS5_IJSC_SC_SC_EEENS5_IJNSA_ILi0EEES1J_S1J_EEEEENS5_IJNS4_10UnderscoreES1M_S1M_EEEEENS4_18SM100_TMA_2SM_LOADENS4_14ComposedLayoutINS4_7SwizzleILi2ELi4ELi3EEENS4_25smem_sparse_ptr_flag_bitsILi2ELi16EEENSJ_INS5_IJNS5_IJSC_SP_EEENS5_IJSB_S13_EEEEEENS5_IJNS5_IJS1J_SG_EEESM_EEEEEEEvNS4_8identityES1P_NS1Q_INS1R_ILi3ELi4ELi3EEENS4_18smem_ptr_flag_bitsILi16EEENSJ_INS5_IJSP_SG_EEENS5_IJSG_SC_EEEEEEEvS22_EENS_8epilogue10collective18CollectiveEpilogueINS2B_23Sm100TmaWarpSpecializedILi4ELi2ELi32ELb1ELb0EEEJNS5_IJSX_SF_SG_EEENS5_IJNSJ_ISX_SC_EENSJ_IS13_SC_EEEEEfNS5_IJSC_llEEEfS2K_NS2B_6fusion15FusionCallbacksIS2F_NS2L_17LinearCombinationIffffLNS_15FloatRoundStyleE2EEES2G_S2J_JEEENS4_5SM1004TMEM4LOAD26SM100_TMEM_LOAD_32dp32b32xENS4_13SM90_TMA_LOADENS1Q_INS1R_ILi2ELi5ELi2EEENS24_ILi32EEENSJ_INS5_IJS13_ST_EEENS5_IJSC_S13_EEEEEEENS4_39AutoVectorizingCopyWithAssumedAlignmentILi128EEENS4_14SM90_TMA_STOREES31_S33_S33_EEEvvEEEEvNT_6ParamsE --------------------------
	.section	.nv.info._ZN7cutlass13device_kernelINS_4gemm6kernel13GemmUniversalIN4cute5tupleIJiiiiEEENS1_10collective13CollectiveMmaINS1_41MainloopSm100TmaUmmaWarpSpecializedSparseILi6ELi2ELi1ENS5_IJNS4_1CILi2EEENSA_ILi1EEESC_EEEEENS5_IJNSA_ILi256EEESF_NSA_ILi64EEEEEENS_6half_tENS5_IJNS4_6LayoutINS5_IJiNS5_IJSB_iEEEiEEENS5_IJlNS5_IJSC_SB_EEElEEEEENSJ_INS5_IJNS5_IJNS5_IJNSA_ILi8EEESB_SP_EEEiEEENS5_IJNS5_IJNSA_ILi16EEESB_NSA_ILi4EEEEEEiEEEiEEENS5_IJNS5_IJNS5_IJNSA_ILi128EEESS_NSA_ILi2048EEEEEENSA_ILi16384EEEEEENS5_IJNS5_IJSC_NSA_ILi1024EEENSA_ILi32EEEEEElEEElEEEEEEEESI_NS5_IJlSC_lEEENS4_8TiledMMAINS4_8MMA_AtomIJNS4_33SM100_MMA_F16BF16_2x1SM_SS_SPARSEISI_SI_fLi256ELi256ELNS4_4UMMA5MajorE0ELS1E_0ELNS1D_7ScaleInE0ELS1F_0EEEEEENSJ_INS5_IJSC_SC_SC_EEENS5_IJNSA_ILi0EEES1J_S1J_EEEEENS5_IJNS4_10UnderscoreES1M_S1M_EEEEENS4_18SM100_TMA_2SM_LOADENS4_14ComposedLayoutINS4_7SwizzleILi2ELi4ELi3EEENS4_25smem_sparse_ptr_flag_bitsILi2ELi16EEENSJ_INS5_IJNS5_IJSC_SP_EEENS5_IJSB_S13_EEEEEENS5_IJNS5_IJS1J_SG_EEESM_EEEEEEEvNS4_8identityES1P_NS1Q_INS1R_ILi3ELi4ELi3EEENS4_18smem_ptr_flag_bitsILi16EEENSJ_INS5_IJSP_SG_EEENS5_IJSG_SC_EEEEEEEvS22_EENS_8epilogue10collective18CollectiveEpilogueINS2B_23Sm100TmaWarpSpecializedILi4ELi2ELi32ELb1ELb0EEEJNS5_IJSX_SF_SG_EEENS5_IJNSJ_ISX_SC_EENSJ_IS13_SC_EEEEEfNS5_IJSC_llEEEfS2K_NS2B_6fusion15FusionCallbacksIS2F_NS2L_17LinearCombinationIffffLNS_15FloatRoundStyleE2EEES2G_S2J_JEEENS4_5SM1004TMEM4LOAD26SM100_TMEM_LOAD_32dp32b32xENS4_13SM90_TMA_LOADENS1Q_INS1R_ILi2ELi5ELi2EEENS24_ILi32EEENSJ_INS5_IJS13_ST_EEENS5_IJSC_S13_EEEEEEENS4_39AutoVectorizingCopyWithAssumedAlignmentILi128EEENS4_14SM90_TMA_STOREES31_S33_S33_EEEvvEEEEvNT_6ParamsE,"",@"SHT_CUDA_INFO"
	.sectionflags	@""
	.align	4


	//----- nvinfo : EIATTR_CUDA_API_VERSION
	.align		4
        /*0000*/ 	.byte	0x04, 0x37
        /*0002*/ 	.short	(.L_31 - .L_30)
.L_30:
        /*0004*/ 	.word	0x00000082


	//----- nvinfo : EIATTR_KPARAM_INFO
	.align		4
.L_31:
        /*0008*/ 	.byte	0x04, 0x17
        /*000a*/ 	.short	(.L_33 - .L_32)
.L_32:
        /*000c*/ 	.word	0x00000000
        /*0010*/ 	.short	0x0000
        /*0012*/ 	.short	0x0000
        /*0014*/ 	.byte	0x00, 0xf0, 0x01, 0x28


	//----- nvinfo : EIATTR_AT_ENTRY_FRAGMENTS
	.align		4
.L_33:
        /*0018*/ 	.byte	0x04, 0x4f
        /*001a*/ 	.short	(.L_35 - .L_34)


	//   ....[0]....
.L_34:
        /*001c*/ 	.word	0x00000007


	//----- nvinfo : EIATTR_RESERVED_SMEM_USED
	.align		4
.L_35:
        /*0020*/ 	.byte	0x01, 0x41
	.zero		2


	//----- nvinfo : EIATTR_SPARSE_MMA_MASK
	.align		4
        /*0024*/ 	.byte	0x03, 0x50
        /*0026*/ 	.short	0x0040


	//----- nvinfo : EIATTR_TCGEN05_2CTA_USED
	.align		4
        /*0028*/ 	.byte	0x01, 0x52
	.zero		2


	//----- nvinfo : EIATTR_MAXREG_COUNT
	.align		4
        /*002c*/ 	.byte	0x03, 0x1b
        /*002e*/ 	.short	0x00ff


	//----- nvinfo : EIATTR_NUM_BARRIERS
	.align		4
        /*0030*/ 	.byte	0x02, 0x4c
        /*0032*/ 	.byte	0x07
	.zero		1


	//----- nvinfo : EIATTR_EXTERNS
	.align		4
        /*0034*/ 	.byte	0x04, 0x0f
        /*0036*/ 	.short	(.L_37 - .L_36)


	//   ....[0]....
	.align		4
.L_36:
        /*0038*/ 	.word	index@(__assertfail)


	//----- nvinfo : EIATTR_MERCURY_ISA_VERSION
	.align		4
.L_37:
        /*003c*/ 	.byte	0x03, 0x5f
        /*003e*/ 	.short	0x0101


	//----- nvinfo : EIATTR_INT_WARP_WIDE_INSTR_OFFSETS
	.align		4
        /*0040*/ 	.byte	0x04, 0x31
        /*0042*/ 	.short	(.L_39 - .L_38)


	//   ....[0]....
.L_38:
        /*0044*/ 	.word	0x00000cf0


	//   ....[1]....
        /*0048*/ 	.word	0x00000d90


	//   ....[2]....
        /*004c*/ 	.word	0x00003c80


	//   ....[3]....
        /*0050*/ 	.word	0x00003ca0


	//   ....[4]....
        /*0054*/ 	.word	0x00003cd0


	//   ....[5]....
        /*0058*/ 	.word	0x000048d0


	//   ....[6]....
        /*005c*/ 	.word	0x000048f0


	//   ....[7]....
        /*0060*/ 	.word	0x00004a90


	//   ....[8]....
        /*0064*/ 	.word	0x00004ad0


	//   ....[9]....
        /*0068*/ 	.word	0x00004b80


	//   ....[10]....
        /*006c*/ 	.word	0x00004c00


	//   ....[11]....
        /*0070*/ 	.word	0x00004c40


	//   ....[12]....
        /*0074*/ 	.word	0x00004de0


	//   ....[13]....
        /*0078*/ 	.word	0x00004e20


	//   ....[14]....
        /*007c*/ 	.word	0x00004ed0


	//   ....[15]....
        /*0080*/ 	.word	0x00004f50


	//   ....[16]....
        /*0084*/ 	.word	0x00004f70


	//   ....[17]....
        /*0088*/ 	.word	0x00005120


	//   ....[18]....
        /*008c*/ 	.word	0x00005160


	//   ....[19]....
        /*0090*/ 	.word	0x00005210


	//   ....[20]....
        /*0094*/ 	.word	0x00005290


	//   ....[21]....
        /*0098*/ 	.word	0x000052b0


	//   ....[22]....
        /*009c*/ 	.word	0x00005450


	//   ....[23]....
        /*00a0*/ 	.word	0x000054a0


	//   ....[24]....
        /*00a4*/ 	.word	0x000054c0


	//   ....[25]....
        /*00a8*/ 	.word	0x00005530


	//   ....[26]....
        /*00ac*/ 	.word	0x00005550


	//   ....[27]....
        /*00b0*/ 	.word	0x000056e0


	//   ....[28]....
        /*00b4*/ 	.word	0x00005720


	//   ....[29]....
        /*00b8*/ 	.word	0x00005740


	//   ....[30]....
        /*00bc*/ 	.word	0x000057b0


	//   ....[31]....
        /*00c0*/ 	.word	0x000057d0


	//   ....[32]....
        /*00c4*/ 	.word	0x00005910


	//   ....[33]....
        /*00c8*/ 	.word	0x00005970


	//   ....[34]....
        /*00cc*/ 	.word	0x00005a20


	//   ....[35]....
        /*00d0*/ 	.word	0x00005aa0


	//   ....[36]....
        /*00d4*/ 	.word	0x00005ac0


	//   ....[37]....
        /*00d8*/ 	.word	0x00005c00


	//   ....[38]....
        /*00dc*/ 	.word	0x00005c60


	//   ....[39]....
        /*00e0*/ 	.word	0x00005d10


	//   ....[40]....
        /*00e4*/ 	.word	0x00005d90


	//   ....[41]....
        /*00e8*/ 	.word	0x00005de0


	//   ....[42]....
        /*00ec*/ 	.word	0x00005f40


	//   ....[43]....
        /*00f0*/ 	.word	0x00005fa0


	//   ....[44]....
        /*00f4*/ 	.word	0x00006050


	//----- nvinfo : EIATTR_COOP_GROUP_MASK_REGIDS
	.align		4
.L_39:
        /*00f8*/ 	.byte	0x04, 0x29
        /*00fa*/ 	.short	(.L_41 - .L_40)


	//   ....[0]....
.L_40:
        /*00fc*/ 	.word	0xffffffff


	//   ....[1]....
        /*0100*/ 	.word	0xffffffff


	//   ....[2]....
        /*0104*/ 	.word	0xffffffff


	//   ....[3]....
        /*0108*/ 	.word	0xffffffff


	//   ....[4]....
        /*010c*/ 	.word	0xffffffff


	//   ....[5]....
        /*0110*/ 	.word	0xffffffff


	//   ....[6]....
        /*0114*/ 	.word	0xffffffff


	//   ....[7]....
        /*0118*/ 	.word	0xffffffff


	//   ....[8]....
        /*011c*/ 	.word	0xffffffff


	//   ....[9]....
        /*0120*/ 	.word	0xffffffff


	//   ....[10]....
        /*0124*/ 	.word	0xffffffff


	//   ....[11]....
        /*0128*/ 	.word	0xffffffff


	//   ....[12]....
        /*012c*/ 	.word	0xffffffff


	//   ....[13]....
        /*0130*/ 	.word	0xffffffff


	//----- nvinfo : EIATTR_COOP_GROUP_INSTR_OFFSETS
	.align		4
.L_41:
        /*0134*/ 	.byte	0x04, 0x28
        /*0136*/ 	.short	(.L_43 - .L_42)


	//   ....[0]....
.L_42:
        /*0138*/ 	.word	0x000000a0


	//   ....[1]....
        /*013c*/ 	.word	0x00000540


	//   ....[2]....
        /*0140*/ 	.word	0x000006c0


	//   ....[3]....
        /*0144*/ 	.word	0x00000850


	//   ....[4]....
        /*0148*/ 	.word	0x00000940


	//   ....[5]....
        /*014c*/ 	.word	0x00000aa0


	//   ....[6]....
        /*0150*/ 	.word	0x00000bd0


	//   ....[7]....
        /*0154*/ 	.word	0x00000e10


	//   ....[8]....
        /*0158*/ 	.word	0x00001d40


	//   ....[9]....
        /*015c*/ 	.word	0x00002cf0


	//   ....[10]....
        /*0160*/ 	.word	0x000031d0


	//   ....[11]....
        /*0164*/ 	.word	0x00003200


	//   ....[12]....
        /*0168*/ 	.word	0x00003b60


	//   ....[13]....
        /*016c*/ 	.word	0x00003d90


	//----- nvinfo : EIATTR_VRC_CTA_INIT_COUNT
	.align		4
.L_43:
        /*0170*/ 	.byte	0x02, 0x4a
        /*0172*/ 	.byte	0x80
	.zero		1


	//----- nvinfo : EIATTR_SYSCALL_OFFSETS
	.align		4
        /*0174*/ 	.byte	0x04, 0x46
        /*0176*/ 	.short	(.L_45 - .L_44)


	//   ....[0]....
.L_44:
        /*0178*/ 	.word	0x00006c80


	//   ....[1]....
        /*017c*/ 	.word	0x00006d70


	//   ....[2]....
        /*0180*/ 	.word	0x00007850


	//   ....[3]....
        /*0184*/ 	.word	0x000086c0


	//   ....[4]....
        /*0188*/ 	.word	0x000094c0


	//   ....[5]....
        /*018c*/ 	.word	0x0000a300


	//   ....[6]....
        /*0190*/ 	.word	0x0000b140


	//   ....[7]....
        /*0194*/ 	.word	0x0000bfa0


	//   ....[8]....
        /*0198*/ 	.word	0x0000cde0


	//   ....[9]....
        /*019c*/ 	.word	0x0000dbc0


	//----- nvinfo : EIATTR_MBARRIER_INSTR_OFFSETS
	.align		4
.L_45:
        /*01a0*/ 	.byte	0x04, 0x39
        /*01a2*/ 	.short	(.L_47 - .L_46)


	//   ....[0]....
.L_46:
        /*01a4*/ 	.word	0x000005f0
        /*01a8*/ 	.word	0x000000ff
        /*01ac*/ 	.word	0x00000000
        /*01b0*/ 	.short	0x0100
        /*01b2*/ 	.byte	0x04
	.zero		1


	//   ....[1]....
        /*01b4*/ 	.word	0x00000600
        /*01b8*/ 	.word	0x000000ff
        /*01bc*/ 	.word	0x00000030
        /*01c0*/ 	.short	0x0100
        /*01c2*/ 	.byte	0x04
	.zero		1


	//   ....[2]....
        /*01c4*/ 	.word	0x00000610
        /*01c8*/ 	.word	0x000000ff
        /*01cc*/ 	.word	0x00000008
        /*01d0*/ 	.short	0x0100
        /*01d2*/ 	.byte	0x04
	.zero		1


	//   ....[3]....
        /*01d4*/ 	.word	0x00000620
        /*01d8*/ 	.word	0x000000ff
        /*01dc*/ 	.word	0x00000038
        /*01e0*/ 	.short	0x0100
        /*01e2*/ 	.byte	0x04
	.zero		1


	//   ....[4]....
        /*01e4*/ 	.word	0x00000630
        /*01e8*/ 	.word	0x000000ff
        /*01ec*/ 	.word	0x00000010
        /*01f0*/ 	.short	0x0100
        /*01f2*/ 	.byte	0x04
	.zero		1


	//   ....[5]....
        /*01f4*/ 	.word	0x00000640
        /*01f8*/ 	.word	0x000000ff
        /*01fc*/ 	.word	0x00000040
        /*0200*/ 	.short	0x0100
        /*0202*/ 	.byte	0x04
	.zero		1


	//   ....[6]....
        /*0204*/ 	.word	0x00000650
        /*0208*/ 	.word	0x000000ff
        /*020c*/ 	.word	0x00000018
        /*0210*/ 	.short	0x0100
        /*0212*/ 	.byte	0x04
	.zero		1


	//   ....[7]....
        /*0214*/ 	.word	0x00000660
        /*0218*/ 	.word	0x000000ff
        /*021c*/ 	.word	0x00000048
        /*0220*/ 	.short	0x0100
        /*0222*/ 	.byte	0x04
	.zero		1


	//   ....[8]....
        /*0224*/ 	.word	0x00000670
        /*0228*/ 	.word	0x000000ff
        /*022c*/ 	.word	0x00000020
        /*0230*/ 	.short	0x0100
        /*0232*/ 	.byte	0x04
	.zero		1


	//   ....[9]....
        /*0234*/ 	.word	0x00000680
        /*0238*/ 	.word	0x000000ff
        /*023c*/ 	.word	0x00000050
        /*0240*/ 	.short	0x0100
        /*0242*/ 	.byte	0x04
	.zero		1


	//   ....[10]....
        /*0244*/ 	.word	0x00000690
        /*0248*/ 	.word	0x000000ff
        /*024c*/ 	.word	0x00000028
        /*0250*/ 	.short	0x0100
        /*0252*/ 	.byte	0x04
	.zero		1


	//   ....[11]....
        /*0254*/ 	.word	0x000006a0
        /*0258*/ 	.word	0x000000ff
        /*025c*/ 	.word	0x00000058
        /*0260*/ 	.short	0x0100
        /*0262*/ 	.byte	0x04
	.zero		1


	//   ....[12]....
        /*0264*/ 	.word	0x000007c0
        /*0268*/ 	.word	0x000000ff
        /*026c*/ 	.word	0x00000060
        /*0270*/ 	.short	0x0100
        /*0272*/ 	.byte	0x04
	.zero		1


	//   ....[13]....
        /*0274*/ 	.word	0x000007d0
        /*0278*/ 	.word	0x000000ff
        /*027c*/ 	.word	0x00000080
        /*0280*/ 	.short	0x0100
        /*0282*/ 	.byte	0x04
	.zero		1


	//   ....[14]....
        /*0284*/ 	.word	0x000007e0
        /*0288*/ 	.word	0x000000ff
        /*028c*/ 	.word	0x00000068
        /*0290*/ 	.short	0x0100
        /*0292*/ 	.byte	0x04
	.zero		1


	//   ....[15]....
        /*0294*/ 	.word	0x000007f0
        /*0298*/ 	.word	0x000000ff
        /*029c*/ 	.word	0x00000088
        /*02a0*/ 	.short	0x0100
        /*02a2*/ 	.byte	0x04
	.zero		1


	//   ....[16]....
        /*02a4*/ 	.word	0x00000800
        /*02a8*/ 	.word	0x000000ff
        /*02ac*/ 	.word	0x00000070
        /*02b0*/ 	.short	0x0100
        /*02b2*/ 	.byte	0x04
	.zero		1


	//   ....[17]....
        /*02b4*/ 	.word	0x00000810
        /*02b8*/ 	.word	0x000000ff
        /*02bc*/ 	.word	0x00000090
        /*02c0*/ 	.short	0x0100
        /*02c2*/ 	.byte	0x04
	.zero		1


	//   ....[18]....
        /*02c4*/ 	.word	0x00000820
        /*02c8*/ 	.word	0x000000ff
        /*02cc*/ 	.word	0x00000078
        /*02d0*/ 	.short	0x0100
        /*02d2*/ 	.byte	0x04
	.zero		1


	//   ....[19]....
        /*02d4*/ 	.word	0x00000830
        /*02d8*/ 	.word	0x000000ff
        /*02dc*/ 	.word	0x00000098
        /*02e0*/ 	.short	0x0100
        /*02e2*/ 	.byte	0x04
	.zero		1


	//   ....[20]....
        /*02e4*/ 	.word	0x00000910
        /*02e8*/ 	.word	0x000000ff
        /*02ec*/ 	.word	0x000000a0
        /*02f0*/ 	.short	0x0100
        /*02f2*/ 	.byte	0x06
	.zero		1


	//   ....[21]....
        /*02f4*/ 	.word	0x00000920
        /*02f8*/ 	.word	0x000000ff
        /*02fc*/ 	.word	0x000000a8
        /*0300*/ 	.short	0x0100
        /*0302*/ 	.byte	0x06
	.zero		1


	//   ....[22]....
        /*0304*/ 	.word	0x00000a50
        /*0308*/ 	.word	0x000000ff
        /*030c*/ 	.word	0x000000b0
        /*0310*/ 	.short	0x0100
        /*0312*/ 	.byte	0x06
	.zero		1


	//   ....[23]....
        /*0314*/ 	.word	0x00000a60
        /*0318*/ 	.word	0x000000ff
        /*031c*/ 	.word	0x000000c0
        /*0320*/ 	.short	0x0100
        /*0322*/ 	.byte	0x06
	.zero		1


	//   ....[24]....
        /*0324*/ 	.word	0x00000a70
        /*0328*/ 	.word	0x000000ff
        /*032c*/ 	.word	0x000000b8
        /*0330*/ 	.short	0x0100
        /*0332*/ 	.byte	0x06
	.zero		1


	//   ....[25]....
        /*0334*/ 	.word	0x00000a80
        /*0338*/ 	.word	0x000000ff
        /*033c*/ 	.word	0x000000c8
        /*0340*/ 	.short	0x0100
        /*0342*/ 	.byte	0x06
	.zero		1


	//   ....[26]....
        /*0344*/ 	.word	0x00000ba0
        /*0348*/ 	.word	0x000000ff
        /*034c*/ 	.word	0x000000d0
        /*0350*/ 	.short	0x0100
        /*0352*/ 	.byte	0x04
	.zero		1


	//   ....[27]....
        /*0354*/ 	.word	0x00000bb0
        /*0358*/ 	.word	0x000000ff
        /*035c*/ 	.word	0x000000d8
        /*0360*/ 	.short	0x0100
        /*0362*/ 	.byte	0x04
	.zero		1


	//   ....[28]....
        /*0364*/ 	.word	0x00000ca0
        /*0368*/ 	.word	0x000000ff
        /*036c*/ 	.word	0x000000e0
        /*0370*/ 	.short	0x0100
        /*0372*/ 	.byte	0x04
	.zero		1


	//   ....[29]....
        /*0374*/ 	.word	0x00000cb0
        /*0378*/ 	.word	0x000000ff
        /*037c*/ 	.word	0x000000f0
        /*0380*/ 	.short	0x0100
        /*0382*/ 	.byte	0x04
	.zero		1


	//   ....[30]....
        /*0384*/ 	.word	0x00000cc0
        /*0388*/ 	.word	0x000000ff
        /*038c*/ 	.word	0x000000e8
        /*0390*/ 	.short	0x0100
        /*0392*/ 	.byte	0x04
	.zero		1


	//   ....[31]....
        /*0394*/ 	.word	0x00000cd0
        /*0398*/ 	.word	0x000000ff
        /*039c*/ 	.word	0x000000f8
        /*03a0*/ 	.short	0x0100
        /*03a2*/ 	.byte	0x04
	.zero		1


	//   ....[32]....
        /*03a4*/ 	.word	0x00000dd0
        /*03a8*/ 	.word	0x000000ff
        /*03ac*/ 	.word	0x00000100
        /*03b0*/ 	.short	0x0100
        /*03b2*/ 	.byte	0x06
	.zero		1


	//   ....[33]....
        /*03b4*/ 	.word	0x00001870
        /*03b8*/ 	.word	0x00000003
        /*03bc*/ 	.word	0x000000f0
        /*03c0*/ 	.short	0x010a
        /*03c2*/ 	.byte	0xff
	.zero		1


	//   ....[34]....
        /*03c4*/ 	.word	0x000018a0
        /*03c8*/ 	.word	0x00000003
        /*03cc*/ 	.word	0x000000e0
        /*03d0*/ 	.short	0x0101
        /*03d2*/ 	.byte	0xff
	.zero		1


	//   ....[35]....
        /*03d4*/ 	.word	0x00001920
        /*03d8*/ 	.word	0x000000ff
        /*03dc*/ 	.word	0x00000030
        /*03e0*/ 	.short	0x010a
        /*03e2*/ 	.byte	0x04
	.zero		1


	//   ....[36]....
        /*03e4*/ 	.word	0x00001a70
        /*03e8*/ 	.word	0x000000ff
        /*03ec*/ 	.word	0x00000030
        /*03f0*/ 	.short	0x010a
        /*03f2*/ 	.byte	0x09
	.zero		1


	//   ....[37]....
        /*03f4*/ 	.word	0x00001c10
        /*03f8*/ 	.word	0x000000ff
        /*03fc*/ 	.word	0x00000030
        /*0400*/ 	.short	0x010a
        /*0402*/ 	.byte	0x07
	.zero		1


	//   ....[38]....
        /*0404*/ 	.word	0x00001d20
        /*0408*/ 	.word	0x000000ff
        /*040c*/ 	.word	0x000000a8
        /*0410*/ 	.short	0x0101
        /*0412*/ 	.byte	0x06
	.zero		1


	//   ....[39]....
        /*0414*/ 	.word	0x00001d50
        /*0418*/ 	.word	0x00000003
        /*041c*/ 	.word	0x000000b0
        /*0420*/ 	.short	0x010a
        /*0422*/ 	.byte	0xff
	.zero		1


	//   ....[40]....
        /*0424*/ 	.word	0x00001ea0
        /*0428*/ 	.word	0x00000000
        /*042c*/ 	.word	0x00000000
        /*0430*/ 	.short	0x0101
        /*0432*/ 	.byte	0xff
	.zero		1


	//   ....[41]....
        /*0434*/ 	.word	0x00002450
        /*0438*/ 	.word	0x000000ff
        /*043c*/ 	.word	0x00000000
        /*0440*/ 	.short	0x010a
        /*0442*/ 	.byte	0x04
	.zero		1


	//   ....[42]....
        /*0444*/ 	.word	0x000024e0
        /*0448*/ 	.word	0x000000ff
        /*044c*/ 	.word	0x00000000
        /*0450*/ 	.short	0x010a
        /*0452*/ 	.byte	0x05
	.zero		1


	//   ....[43]....
        /*0454*/ 	.word	0x00002570
        /*0458*/ 	.word	0x000000ff
        /*045c*/ 	.word	0x00000000
        /*0460*/ 	.short	0x010a
        /*0462*/ 	.byte	0x05
	.zero		1


	//   ....[44]....
        /*0464*/ 	.word	0x00002600
        /*0468*/ 	.word	0x000000ff
        /*046c*/ 	.word	0x00000000
        /*0470*/ 	.short	0x010a
        /*0472*/ 	.byte	0x05
	.zero		1


	//   ....[45]....
        /*0474*/ 	.word	0x00002690
        /*0478*/ 	.word	0x000000ff
        /*047c*/ 	.word	0x00000000
        /*0480*/ 	.short	0x010a
        /*0482*/ 	.byte	0x05
	.zero		1


	//   ....[46]....
        /*0484*/ 	.word	0x00002730
        /*0488*/ 	.word	0x00000000
        /*048c*/ 	.word	0x00000000
        /*0490*/ 	.short	0x010a
        /*0492*/ 	.byte	0xff
	.zero		1


	//   ....[47]....
        /*0494*/ 	.word	0x00002850
        /*0498*/ 	.word	0x00000000
        /*049c*/ 	.word	0x000000e0
        /*04a0*/ 	.short	0x010a
        /*04a2*/ 	.byte	0xff
	.zero		1


	//   ....[48]....
        /*04a4*/ 	.word	0x000028c0
        /*04a8*/ 	.word	0x00000004
        /*04ac*/ 	.word	0x00000000
        /*04b0*/ 	.short	0x0101
        /*04b2*/ 	.byte	0xff
	.zero		1


	//   ....[49]....
        /*04b4*/ 	.word	0x000028e0
        /*04b8*/ 	.word	0x000000ff
        /*04bc*/ 	.word	0x000000c0
        /*04c0*/ 	.short	0x010a
        /*04c2*/ 	.byte	0x04
	.zero		1


	//   ....[50]....
        /*04c4*/ 	.word	0x00002a00
        /*04c8*/ 	.word	0x00000000
        /*04cc*/ 	.word	0x000000b0
        /*04d0*/ 	.short	0x010a
        /*04d2*/ 	.byte	0xff
	.zero		1


	//   ....[51]....
        /*04d4*/ 	.word	0x00002b00
        /*04d8*/ 	.word	0x00000000
        /*04dc*/ 	.word	0x00000000
        /*04e0*/ 	.short	0x0101
        /*04e2*/ 	.byte	0xff
	.zero		1


	//   ....[52]....
        /*04e4*/ 	.word	0x00002b90
        /*04e8*/ 	.word	0x000000ff
        /*04ec*/ 	.word	0x000000c0
        /*04f0*/ 	.short	0x0106
        /*04f2*/ 	.byte	0x04
	.zero		1


	//   ....[53]....
        /*04f4*/ 	.word	0x00002bb0
        /*04f8*/ 	.word	0x000000ff
        /*04fc*/ 	.word	0x000000c0
        /*0500*/ 	.short	0x010a
        /*0502*/ 	.byte	0x04
	.zero		1


	//   ....[54]....
        /*0504*/ 	.word	0x00002c40
        /*0508*/ 	.word	0x000000ff
        /*050c*/ 	.word	0x000000c0
        /*0510*/ 	.short	0x0106
        /*0512*/ 	.byte	0x07
	.zero		1


	//   ....[55]....
        /*0514*/ 	.word	0x00002c80
        /*0518*/ 	.word	0x00000000
        /*051c*/ 	.word	0x000000c0
        /*0520*/ 	.short	0x010a
        /*0522*/ 	.byte	0xff
	.zero		1


	//   ....[56]....
        /*0524*/ 	.word	0x00002ed0
        /*0528*/ 	.word	0x000000ff
        /*052c*/ 	.word	0x00000008
        /*0530*/ 	.short	0x010a
        /*0532*/ 	.byte	0x05
	.zero		1


	//   ....[57]....
        /*0534*/ 	.word	0x00002ef0
        /*0538*/ 	.word	0x000000ff
        /*053c*/ 	.word	0x00000008
        /*0540*/ 	.short	0x010a
        /*0542*/ 	.byte	0x05
	.zero		1


	//   ....[58]....
        /*0544*/ 	.word	0x00003080
        /*0548*/ 	.word	0x000000ff
        /*054c*/ 	.word	0x00000008
        /*0550*/ 	.short	0x010a
        /*0552*/ 	.byte	0x05
	.zero		1


	//   ....[59]....
        /*0554*/ 	.word	0x000030a0
        /*0558*/ 	.word	0x000000ff
        /*055c*/ 	.word	0x00000008
        /*0560*/ 	.short	0x010a
        /*0562*/ 	.byte	0x05
	.zero		1


	//   ....[60]....
        /*0564*/ 	.word	0x00003160
        /*0568*/ 	.word	0x000000ff
        /*056c*/ 	.word	0x00000000
        /*0570*/ 	.short	0x0101
        /*0572*/ 	.byte	0x04
	.zero		1


	//   ....[61]....
        /*0574*/ 	.word	0x00003470
        /*0578*/ 	.word	0x00000000
        /*057c*/ 	.word	0x000000b0
        /*0580*/ 	.short	0x010a
        /*0582*/ 	.byte	0xff
	.zero		1


	//   ....[62]....
        /*0584*/ 	.word	0x00003530
        /*0588*/ 	.word	0x00000000
        /*058c*/ 	.word	0x00000000
        /*0590*/ 	.short	0x0101
        /*0592*/ 	.byte	0xff
	.zero		1


	//   ....[63]....
        /*0594*/ 	.word	0x00003620
        /*0598*/ 	.word	0x000000ff
        /*059c*/ 	.word	0x00000000
        /*05a0*/ 	.short	0x010a
        /*05a2*/ 	.byte	0x04
	.zero		1


	//   ....[64]....
        /*05a4*/ 	.word	0x000036a0
        /*05a8*/ 	.word	0x000000ff
        /*05ac*/ 	.word	0x00000000
        /*05b0*/ 	.short	0x010a
        /*05b2*/ 	.byte	0x08
	.zero		1


	//   ....[65]....
        /*05b4*/ 	.word	0x00003760
        /*05b8*/ 	.word	0x000000ff
        /*05bc*/ 	.word	0x00000000
        /*05c0*/ 	.short	0x010a
        /*05c2*/ 	.byte	0x04
	.zero		1


	//   ....[66]....
        /*05c4*/ 	.word	0x00003800
        /*05c8*/ 	.word	0x000000ff
        /*05cc*/ 	.word	0x000000d8
        /*05d0*/ 	.short	0x010a
        /*05d2*/ 	.byte	0x10
	.zero		1


	//   ....[67]....
        /*05d4*/ 	.word	0x00003b40
        /*05d8*/ 	.word	0x000000ff
        /*05dc*/ 	.word	0x00000100
        /*05e0*/ 	.short	0x010a
        /*05e2*/ 	.byte	0x10
	.zero		1


	//   ....[68]....
        /*05e4*/ 	.word	0x00004060
        /*05e8*/ 	.word	0x00000008
        /*05ec*/ 	.word	0x000000b0
        /*05f0*/ 	.short	0x010a
        /*05f2*/ 	.byte	0xff
	.zero		1


	//   ....[69]....
        /*05f4*/ 	.word	0x000041d0
        /*05f8*/ 	.word	0x00000000
        /*05fc*/ 	.word	0x00000000
        /*0600*/ 	.short	0x0101
        /*0602*/ 	.byte	0xff
	.zero		1


	//   ....[70]....
        /*0604*/ 	.word	0x000046b0
        /*0608*/ 	.word	0x000000ff
        /*060c*/ 	.word	0x000000a8
        /*0610*/ 	.short	0x010a
        /*0612*/ 	.byte	0x15
	.zero		1


	//   ....[71]....
        /*0614*/ 	.word	0x00004840
        /*0618*/ 	.word	0x000000ff
        /*061c*/ 	.word	0x00000080
        /*0620*/ 	.short	0x010a
        /*0622*/ 	.byte	0x15
	.zero		1


	//   ....[72]....
        /*0624*/ 	.word	0x00004ba0
        /*0628*/ 	.word	0x000000ff
        /*062c*/ 	.word	0x00000060
        /*0630*/ 	.short	0x010b
        /*0632*/ 	.byte	0x15
	.zero		1


	//   ....[73]....
        /*0634*/ 	.word	0x00004bb0
        /*0638*/ 	.word	0x000000ff
        /*063c*/ 	.word	0x00000000
        /*0640*/ 	.short	0x0101
        /*0642*/ 	.byte	0x1e
	.zero		1


	//   ....[74]....
        /*0644*/ 	.word	0x00004bd0
        /*0648*/ 	.word	0x000000ff
        /*064c*/ 	.word	0x00000088
        /*0650*/ 	.short	0x010a
        /*0652*/ 	.byte	0x15
	.zero		1


	//   ....[75]....
        /*0654*/ 	.word	0x00004ef0
        /*0658*/ 	.word	0x000000ff
        /*065c*/ 	.word	0x00000068
        /*0660*/ 	.short	0x010b
        /*0662*/ 	.byte	0x15
	.zero		1


	//   ....[76]....
        /*0664*/ 	.word	0x00004f00
        /*0668*/ 	.word	0x000000ff
        /*066c*/ 	.word	0x00000000
        /*0670*/ 	.short	0x0101
        /*0672*/ 	.byte	0x1f
	.zero		1


	//   ....[77]....
        /*0674*/ 	.word	0x00004f20
        /*0678*/ 	.word	0x000000ff
        /*067c*/ 	.word	0x00000090
        /*0680*/ 	.short	0x010a
        /*0682*/ 	.byte	0x15
	.zero		1


	//   ....[78]....
        /*0684*/ 	.word	0x00005230
        /*0688*/ 	.word	0x000000ff
        /*068c*/ 	.word	0x00000070
        /*0690*/ 	.short	0x010b
        /*0692*/ 	.byte	0x15
	.zero		1


	//   ....[79]....
        /*0694*/ 	.word	0x00005240
        /*0698*/ 	.word	0x000000ff
        /*069c*/ 	.word	0x00000000
        /*06a0*/ 	.short	0x0101
        /*06a2*/ 	.byte	0x25
	.zero		1


	//   ....[80]....
        /*06a4*/ 	.word	0x00005260
        /*06a8*/ 	.word	0x000000ff
        /*06ac*/ 	.word	0x00000098
        /*06b0*/ 	.short	0x010a
        /*06b2*/ 	.byte	0x15
	.zero		1


	//   ....[81]....
        /*06b4*/ 	.word	0x000054e0
        /*06b8*/ 	.word	0x000000ff
        /*06bc*/ 	.word	0x00000078
        /*06c0*/ 	.short	0x010b
        /*06c2*/ 	.byte	0x15
	.zero		1


	//   ....[82]....
        /*06c4*/ 	.word	0x000054f0
        /*06c8*/ 	.word	0x000000ff
        /*06cc*/ 	.word	0x00000000
        /*06d0*/ 	.short	0x0101
        /*06d2*/ 	.byte	0x20
	.zero		1


	//   ....[83]....
        /*06d4*/ 	.word	0x00005500
        /*06d8*/ 	.word	0x000000ff
        /*06dc*/ 	.word	0x00000080
        /*06e0*/ 	.short	0x010a
        /*06e2*/ 	.byte	0x15
	.zero		1


	//   ....[84]....
        /*06e4*/ 	.word	0x00005760
        /*06e8*/ 	.word	0x000000ff
        /*06ec*/ 	.word	0x00000060
        /*06f0*/ 	.short	0x010b
        /*06f2*/ 	.byte	0x15
	.zero		1


	//   ....[85]....
        /*06f4*/ 	.word	0x00005770
        /*06f8*/ 	.word	0x000000ff
        /*06fc*/ 	.word	0x00000000
        /*0700*/ 	.short	0x0101
        /*0702*/ 	.byte	0x1e
	.zero		1


	//   ....[86]....
        /*0704*/ 	.word	0x00005780
        /*0708*/ 	.word	0x000000ff
        /*070c*/ 	.word	0x00000088
        /*0710*/ 	.short	0x010a
        /*0712*/ 	.byte	0x15
	.zero		1


	//   ....[87]....
        /*0714*/ 	.word	0x00005a50
        /*0718*/ 	.word	0x000000ff
        /*071c*/ 	.word	0x00000068
        /*0720*/ 	.short	0x010b
        /*0722*/ 	.byte	0x15
	.zero		1


	//   ....[88]....
        /*0724*/ 	.word	0x00005a60
        /*0728*/ 	.word	0x000000ff
        /*072c*/ 	.word	0x00000000
        /*0730*/ 	.short	0x0101
        /*0732*/ 	.byte	0x1f
	.zero		1


	//   ....[89]....
        /*0734*/ 	.word	0x00005a70
        /*0738*/ 	.word	0x000000ff
        /*073c*/ 	.word	0x00000090
        /*0740*/ 	.short	0x010a
        /*0742*/ 	.byte	0x15
	.zero		1


	//   ....[90]....
        /*0744*/ 	.word	0x00005d40
        /*0748*/ 	.word	0x000000ff
        /*074c*/ 	.word	0x00000070
        /*0750*/ 	.short	0x010b
        /*0752*/ 	.byte	0x15
	.zero		1


	//   ....[91]....
        /*0754*/ 	.word	0x00005d50
        /*0758*/ 	.word	0x000000ff
        /*075c*/ 	.word	0x00000000
        /*0760*/ 	.short	0x0101
        /*0762*/ 	.byte	0x25
	.zero		1


	//   ....[92]....
        /*0764*/ 	.word	0x00005d60
        /*0768*/ 	.word	0x000000ff
        /*076c*/ 	.word	0x00000098
        /*0770*/ 	.short	0x010a
        /*0772*/ 	.byte	0x15
	.zero		1


	//   ....[93]....
        /*0774*/ 	.word	0x000060b0
        /*0778*/ 	.word	0x000000ff
        /*077c*/ 	.word	0x00000078
        /*0780*/ 	.short	0x010b
        /*0782*/ 	.byte	0x15
	.zero		1


	//   ....[94]....
        /*0784*/ 	.word	0x000060c0
        /*0788*/ 	.word	0x000000ff
        /*078c*/ 	.word	0x00000000
        /*0790*/ 	.short	0x0101
        /*0792*/ 	.byte	0x20
	.zero		1


	//   ....[95]....
        /*0794*/ 	.word	0x000060e0
        /*0798*/ 	.word	0x000000ff
        /*079c*/ 	.word	0x00000080
        /*07a0*/ 	.short	0x010a
        /*07a2*/ 	.byte	0x15
	.zero		1


	//   ....[96]....
        /*07a4*/ 	.word	0x00006100
        /*07a8*/ 	.word	0x000000ff
        /*07ac*/ 	.word	0x00000088
        /*07b0*/ 	.short	0x010a
        /*07b2*/ 	.byte	0x15
	.zero		1


	//   ....[97]....
        /*07b4*/ 	.word	0x00006120
        /*07b8*/ 	.word	0x000000ff
        /*07bc*/ 	.word	0x00000090
        /*07c0*/ 	.short	0x010a
        /*07c2*/ 	.byte	0x15
	.zero		1


	//   ....[98]....
        /*07c4*/ 	.word	0x00006170
        /*07c8*/ 	.word	0x00000002
        /*07cc*/ 	.word	0x00000098
        /*07d0*/ 	.short	0x010a
        /*07d2*/ 	.byte	0xff
	.zero		1


	//   ....[99]....
        /*07d4*/ 	.word	0x000064d0
        /*07d8*/ 	.word	0x00000000
        /*07dc*/ 	.word	0x000000b0
        /*07e0*/ 	.short	0x010a
        /*07e2*/ 	.byte	0xff
	.zero		1


	//   ....[100]....
        /*07e4*/ 	.word	0x000065a0
        /*07e8*/ 	.word	0x00000000
        /*07ec*/ 	.word	0x00000000
        /*07f0*/ 	.short	0x0101
        /*07f2*/ 	.byte	0xff
	.zero		1


	//   ....[101]....
        /*07f4*/ 	.word	0x00007270
        /*07f8*/ 	.word	0x000000ff
        /*07fc*/ 	.word	0x00000060
        /*0800*/ 	.short	0x010a
        /*0802*/ 	.byte	0x2e
	.zero		1


	//   ....[102]....
        /*0804*/ 	.word	0x00007300
        /*0808*/ 	.word	0x000000ff
        /*080c*/ 	.word	0x000000d0
        /*0810*/ 	.short	0x010a
        /*0812*/ 	.byte	0x2e
	.zero		1


	//   ....[103]....
        /*0814*/ 	.word	0x00007470
        /*0818*/ 	.word	0x000000ff
        /*081c*/ 	.word	0x00000060
        /*0820*/ 	.short	0x010a
        /*0822*/ 	.byte	0x2e
	.zero		1


	//   ....[104]....
        /*0824*/ 	.word	0x00007730
        /*0828*/ 	.word	0x000000ff
        /*082c*/ 	.word	0x000000d0
        /*0830*/ 	.short	0x010a
        /*0832*/ 	.byte	0x2e
	.zero		1


	//   ....[105]....
        /*0834*/ 	.word	0x000078d0
        /*0838*/ 	.word	0x000000ff
        /*083c*/ 	.word	0x00000000
        /*0840*/ 	.short	0x0101
        /*0842*/ 	.byte	0x05
	.zero		1


	//   ....[106]....
        /*0844*/ 	.word	0x000081f0
        /*0848*/ 	.word	0x00000000
        /*084c*/ 	.word	0x00000000
        /*0850*/ 	.short	0x0101
        /*0852*/ 	.byte	0xff
	.zero		1


	//   ....[107]....
        /*0854*/ 	.word	0x00008200
        /*0858*/ 	.word	0x00000003
        /*085c*/ 	.word	0x00000060
        /*0860*/ 	.short	0x010a
        /*0862*/ 	.byte	0xff
	.zero		1


	//   ....[108]....
        /*0864*/ 	.word	0x000082f0
        /*0868*/ 	.word	0x00000003
        /*086c*/ 	.word	0x00000060
        /*0870*/ 	.short	0x010a
        /*0872*/ 	.byte	0xff
	.zero		1


	//   ....[109]....
        /*0874*/ 	.word	0x00009000
        /*0878*/ 	.word	0x00000000
        /*087c*/ 	.word	0x00000000
        /*0880*/ 	.short	0x0101
        /*0882*/ 	.byte	0xff
	.zero		1


	//   ....[110]....
        /*0884*/ 	.word	0x00009040
        /*0888*/ 	.word	0x00000003
        /*088c*/ 	.word	0x00000060
        /*0890*/ 	.short	0x010a
        /*0892*/ 	.byte	0xff
	.zero		1


	//   ....[111]....
        /*0894*/ 	.word	0x000090f0
        /*0898*/ 	.word	0x00000003
        /*089c*/ 	.word	0x00000060
        /*08a0*/ 	.short	0x010a
        /*08a2*/ 	.byte	0xff
	.zero		1


	//   ....[112]....
        /*08a4*/ 	.word	0x00009e10
        /*08a8*/ 	.word	0x00000000
        /*08ac*/ 	.word	0x00000000
        /*08b0*/ 	.short	0x0101
        /*08b2*/ 	.byte	0xff
	.zero		1


	//   ....[113]....
        /*08b4*/ 	.word	0x00009e50
        /*08b8*/ 	.word	0x00000003
        /*08bc*/ 	.word	0x00000060
        /*08c0*/ 	.short	0x010a
        /*08c2*/ 	.byte	0xff
	.zero		1


	//   ....[114]....
        /*08c4*/ 	.word	0x00009f00
        /*08c8*/ 	.word	0x00000003
        /*08cc*/ 	.word	0x00000060
        /*08d0*/ 	.short	0x010a
        /*08d2*/ 	.byte	0xff
	.zero		1


	//   ....[115]....
        /*08d4*/ 	.word	0x0000ac40
        /*08d8*/ 	.word	0x00000000
        /*08dc*/ 	.word	0x00000000
        /*08e0*/ 	.short	0x0101
        /*08e2*/ 	.byte	0xff
	.zero		1


	//   ....[116]....
        /*08e4*/ 	.word	0x0000ac80
        /*08e8*/ 	.word	0x00000003
        /*08ec*/ 	.word	0x00000060
        /*08f0*/ 	.short	0x010a
        /*08f2*/ 	.byte	0xff
	.zero		1


	//   ....[117]....
        /*08f4*/ 	.word	0x0000ad30
        /*08f8*/ 	.word	0x00000003
        /*08fc*/ 	.word	0x00000060
        /*0900*/ 	.short	0x010a
        /*0902*/ 	.byte	0xff
	.zero		1


	//   ....[118]....
        /*0904*/ 	.word	0x0000baa0
        /*0908*/ 	.word	0x00000000
        /*090c*/ 	.word	0x00000000
        /*0910*/ 	.short	0x0101
        /*0912*/ 	.byte	0xff
	.zero		1


	//   ....[119]....
        /*0914*/ 	.word	0x0000bae0
        /*0918*/ 	.word	0x00000003
        /*091c*/ 	.word	0x00000060
        /*0920*/ 	.short	0x010a
        /*0922*/ 	.byte	0xff
	.zero		1


	//   ....[120]....
        /*0924*/ 	.word	0x0000bb90
        /*0928*/ 	.word	0x00000003
        /*092c*/ 	.word	0x00000060
        /*0930*/ 	.short	0x010a
        /*0932*/ 	.byte	0xff
	.zero		1


	//   ....[121]....
        /*0934*/ 	.word	0x0000c8e0
        /*0938*/ 	.word	0x00000000
        /*093c*/ 	.word	0x00000000
        /*0940*/ 	.short	0x0101
        /*0942*/ 	.byte	0xff
	.zero		1


	//   ....[122]....
        /*0944*/ 	.word	0x0000c920
        /*0948*/ 	.word	0x00000003
        /*094c*/ 	.word	0x00000060
        /*0950*/ 	.short	0x010a
        /*0952*/ 	.byte	0xff
	.zero		1


	//   ....[123]....
        /*0954*/ 	.word	0x0000c9d0
        /*0958*/ 	.word	0x00000003
        /*095c*/ 	.word	0x00000060
        /*0960*/ 	.short	0x010a
        /*0962*/ 	.byte	0xff
	.zero		1


	//   ....[124]....
        /*0964*/ 	.word	0x0000d730
        /*0968*/ 	.word	0x00000000
        /*096c*/ 	.word	0x00000000
        /*0970*/ 	.short	0x0101
        /*0972*/ 	.byte	0xff
	.zero		1


	//   ....[125]....
        /*0974*/ 	.word	0x0000d750
        /*0978*/ 	.word	0x00000003
        /*097c*/ 	.word	0x00000060
        /*0980*/ 	.short	0x010a
        /*0982*/ 	.byte	0xff
	.zero		1


	//   ....[126]....
        /*0984*/ 	.word	0x0000d800
        /*0988*/ 	.word	0x00000003
        /*098c*/ 	.word	0x00000060
        /*0990*/ 	.short	0x010a
        /*0992*/ 	.byte	0xff
	.zero		1


	//   ....[127]....
        /*0994*/ 	.word	0x0000e4f0
        /*0998*/ 	.word	0x00000000
        /*099c*/ 	.word	0x00000000
        /*09a0*/ 	.short	0x0101
        /*09a2*/ 	.byte	0xff
	.zero		1


	//   ....[128]....
        /*09a4*/ 	.word	0x0000e630
        /*09a8*/ 	.word	0x000000ff
        /*09ac*/ 	.word	0x00000000
        /*09b0*/ 	.short	0x0101
        /*09b2*/ 	.byte	0x04
	.zero		1


	//   ....[129]....
        /*09b4*/ 	.word	0x0000e640
        /*09b8*/ 	.word	0x000000ff
        /*09bc*/ 	.word	0x00000100
        /*09c0*/ 	.short	0x0101
        /*09c2*/ 	.byte	0x2e
	.zero		1


	//   ....[130]....
        /*09c4*/ 	.word	0x0000e7c0
        /*09c8*/ 	.word	0x000000ff
        /*09cc*/ 	.word	0x00000000
        /*09d0*/ 	.short	0x0101
        /*09d2*/ 	.byte	0x04
	.zero		1


	//   ....[131]....
        /*09d4*/ 	.word	0x0000e7e0
        /*09d8*/ 	.word	0x00000003
        /*09dc*/ 	.word	0x000000f0
        /*09e0*/ 	.short	0x010a
        /*09e2*/ 	.byte	0xff
	.zero		1


	//   ....[132]....
        /*09e4*/ 	.word	0x0000e840
        /*09e8*/ 	.word	0x00000000
        /*09ec*/ 	.word	0x00000030
        /*09f0*/ 	.short	0x010a
        /*09f2*/ 	.byte	0xff
	.zero		1


	//   ....[133]....
        /*09f4*/ 	.word	0x0000e890
        /*09f8*/ 	.word	0x00000003
        /*09fc*/ 	.word	0x000000b0
        /*0a00*/ 	.short	0x010a
        /*0a02*/ 	.byte	0xff
	.zero		1


	//   ....[134]....
        /*0a04*/ 	.word	0x0000e8f0
        /*0a08*/ 	.word	0x00000000
        /*0a0c*/ 	.word	0x00000000
        /*0a10*/ 	.short	0x010a
        /*0a12*/ 	.byte	0xff
	.zero		1


	//   ....[135]....
        /*0a14*/ 	.word	0x0000e950
        /*0a18*/ 	.word	0x00000000
        /*0a1c*/ 	.word	0x00000000
        /*0a20*/ 	.short	0x010a
        /*0a22*/ 	.byte	0xff
	.zero		1


	//   ....[136]....
        /*0a24*/ 	.word	0x0000e9b0
        /*0a28*/ 	.word	0x00000000
        /*0a2c*/ 	.word	0x00000000
        /*0a30*/ 	.short	0x010a
        /*0a32*/ 	.byte	0xff
	.zero		1


	//   ....[137]....
        /*0a34*/ 	.word	0x0000ea10
        /*0a38*/ 	.word	0x00000000
        /*0a3c*/ 	.word	0x00000000
        /*0a40*/ 	.short	0x010a
        /*0a42*/ 	.byte	0xff
	.zero		1


	//   ....[138]....
        /*0a44*/ 	.word	0x0000ea70
        /*0a48*/ 	.word	0x00000000
        /*0a4c*/ 	.word	0x00000000
        /*0a50*/ 	.short	0x010a
        /*0a52*/ 	.byte	0xff
	.zero		1


	//   ....[139]....
        /*0a54*/ 	.word	0x0000eac0
        /*0a58*/ 	.word	0x00000000
        /*0a5c*/ 	.word	0x000000e0
        /*0a60*/ 	.short	0x010a
        /*0a62*/ 	.byte	0xff
	.zero		1


	//   ....[140]....
        /*0a64*/ 	.word	0x0000eb20
        /*0a68*/ 	.word	0x00000000
        /*0a6c*/ 	.word	0x000000c0
        /*0a70*/ 	.short	0x010a
        /*0a72*/ 	.byte	0xff
	.zero		1


	//   ....[141]....
        /*0a74*/ 	.word	0x0000eb70
        /*0a78*/ 	.word	0x00000000
        /*0a7c*/ 	.word	0x000000b0
        /*0a80*/ 	.short	0x010a
        /*0a82*/ 	.byte	0xff
	.zero		1


	//   ....[142]....
        /*0a84*/ 	.word	0x0000ebd0
        /*0a88*/ 	.word	0x00000000
        /*0a8c*/ 	.word	0x000000c0
        /*0a90*/ 	.short	0x010a
        /*0a92*/ 	.byte	0xff
	.zero		1


	//   ....[143]....
        /*0a94*/ 	.word	0x0000ec30
        /*0a98*/ 	.word	0x00000005
        /*0a9c*/ 	.word	0x00000008
        /*0aa0*/ 	.short	0x010a
        /*0aa2*/ 	.byte	0xff
	.zero		1


	//   ....[144]....
        /*0aa4*/ 	.word	0x0000ed20
        /*0aa8*/ 	.word	0x00000003
        /*0aac*/ 	.word	0x00000008
        /*0ab0*/ 	.short	0x010a
        /*0ab2*/ 	.byte	0xff
	.zero		1


	//   ....[145]....
        /*0ab4*/ 	.word	0x0000ed70
        /*0ab8*/ 	.word	0x00000000
        /*0abc*/ 	.word	0x000000b0
        /*0ac0*/ 	.short	0x010a
        /*0ac2*/ 	.byte	0xff
	.zero		1


	//   ....[146]....
        /*0ac4*/ 	.word	0x0000edd0
        /*0ac8*/ 	.word	0x00000000
        /*0acc*/ 	.word	0x00000000
        /*0ad0*/ 	.short	0x010a
        /*0ad2*/ 	.byte	0xff
	.zero		1


	//   ....[147]....
        /*0ad4*/ 	.word	0x0000ee30
        /*0ad8*/ 	.word	0x00000000
        /*0adc*/ 	.word	0x000000d8
        /*0ae0*/ 	.short	0x010a
        /*0ae2*/ 	.byte	0xff
	.zero		1


	//   ....[148]....
        /*0ae4*/ 	.word	0x0000ee90
        /*0ae8*/ 	.word	0x00000000
        /*0aec*/ 	.word	0x00000100
        /*0af0*/ 	.short	0x010a
        /*0af2*/ 	.byte	0xff
	.zero		1


	//   ....[149]....
        /*0af4*/ 	.word	0x0000eee0
        /*0af8*/ 	.word	0x00000008
        /*0afc*/ 	.word	0x000000b0
        /*0b00*/ 	.short	0x010a
        /*0b02*/ 	.byte	0xff
	.zero		1


	//   ....[150]....
        /*0b04*/ 	.word	0x0000ef40
        /*0b08*/ 	.word	0x00000000
        /*0b0c*/ 	.word	0x000000a8
        /*0b10*/ 	.short	0x010a
        /*0b12*/ 	.byte	0xff
	.zero		1


	//   ....[151]....
        /*0b14*/ 	.word	0x0000efa0
        /*0b18*/ 	.word	0x00000005
        /*0b1c*/ 	.word	0x00000080
        /*0b20*/ 	.short	0x010a
        /*0b22*/ 	.byte	0xff
	.zero		1


	//   ....[152]....
        /*0b24*/ 	.word	0x0000f000
        /*0b28*/ 	.word	0x00000005
        /*0b2c*/ 	.word	0x00000088
        /*0b30*/ 	.short	0x010a
        /*0b32*/ 	.byte	0xff
	.zero		1


	//   ....[153]....
        /*0b34*/ 	.word	0x0000f060
        /*0b38*/ 	.word	0x00000005
        /*0b3c*/ 	.word	0x00000090
        /*0b40*/ 	.short	0x010a
        /*0b42*/ 	.byte	0xff
	.zero		1


	//   ....[154]....
        /*0b44*/ 	.word	0x0000f0c0
        /*0b48*/ 	.word	0x00000005
        /*0b4c*/ 	.word	0x00000098
        /*0b50*/ 	.short	0x010a
        /*0b52*/ 	.byte	0xff
	.zero		1


	//   ....[155]....
        /*0b54*/ 	.word	0x0000f120
        /*0b58*/ 	.word	0x00000000
        /*0b5c*/ 	.word	0x00000080
        /*0b60*/ 	.short	0x010a
        /*0b62*/ 	.byte	0xff
	.zero		1


	//   ....[156]....
        /*0b64*/ 	.word	0x0000f180
        /*0b68*/ 	.word	0x00000000
        /*0b6c*/ 	.word	0x00000088
        /*0b70*/ 	.short	0x010a
        /*0b72*/ 	.byte	0xff
	.zero		1


	//   ....[157]....
        /*0b74*/ 	.word	0x0000f1e0
        /*0b78*/ 	.word	0x00000000
        /*0b7c*/ 	.word	0x00000090
        /*0b80*/ 	.short	0x010a
        /*0b82*/ 	.byte	0xff
	.zero		1


	//   ....[158]....
        /*0b84*/ 	.word	0x0000f240
        /*0b88*/ 	.word	0x00000000
        /*0b8c*/ 	.word	0x00000098
        /*0b90*/ 	.short	0x010a
        /*0b92*/ 	.byte	0xff
	.zero		1


	//   ....[159]....
        /*0b94*/ 	.word	0x0000f2a0
        /*0b98*/ 	.word	0x00000003
        /*0b9c*/ 	.word	0x00000080
        /*0ba0*/ 	.short	0x010a
        /*0ba2*/ 	.byte	0xff
	.zero		1


	//   ....[160]....
        /*0ba4*/ 	.word	0x0000f300
        /*0ba8*/ 	.word	0x00000003
        /*0bac*/ 	.word	0x00000088
        /*0bb0*/ 	.short	0x010a
        /*0bb2*/ 	.byte	0xff
	.zero		1


	//   ....[161]....
        /*0bb4*/ 	.word	0x0000f360
        /*0bb8*/ 	.word	0x00000003
        /*0bbc*/ 	.word	0x00000090
        /*0bc0*/ 	.short	0x010a
        /*0bc2*/ 	.byte	0xff
	.zero		1


	//   ....[162]....
        /*0bc4*/ 	.word	0x0000f3b0
        /*0bc8*/ 	.word	0x00000000
        /*0bcc*/ 	.word	0x000000b0
        /*0bd0*/ 	.short	0x010a
        /*0bd2*/ 	.byte	0xff
	.zero		1


	//   ....[163]....
        /*0bd4*/ 	.word	0x0000f410
        /*0bd8*/ 	.word	0x00000003
        /*0bdc*/ 	.word	0x00000060
        /*0be0*/ 	.short	0x010a
        /*0be2*/ 	.byte	0xff
	.zero		1


	//   ....[164]....
        /*0be4*/ 	.word	0x0000f470
        /*0be8*/ 	.word	0x00000003
        /*0bec*/ 	.word	0x000000d0
        /*0bf0*/ 	.short	0x010a
        /*0bf2*/ 	.byte	0xff
	.zero		1


	//   ....[165]....
        /*0bf4*/ 	.word	0x0000f4c0
        /*0bf8*/ 	.word	0x00000003
        /*0bfc*/ 	.word	0x00000060
        /*0c00*/ 	.short	0x010a
        /*0c02*/ 	.byte	0xff
	.zero		1


	//   ....[166]....
        /*0c04*/ 	.word	0x0000f510
        /*0c08*/ 	.word	0x00000003
        /*0c0c*/ 	.word	0x00000060
        /*0c10*/ 	.short	0x010a
        /*0c12*/ 	.byte	0xff
	.zero		1


	//   ....[167]....
        /*0c14*/ 	.word	0x0000f560
        /*0c18*/ 	.word	0x00000003
        /*0c1c*/ 	.word	0x00000060
        /*0c20*/ 	.short	0x010a
        /*0c22*/ 	.byte	0xff
	.zero		1


	//   ....[168]....
        /*0c24*/ 	.word	0x0000f5b0
        /*0c28*/ 	.word	0x00000003
        /*0c2c*/ 	.word	0x00000060
        /*0c30*/ 	.short	0x010a
        /*0c32*/ 	.byte	0xff
	.zero		1


	//   ....[169]....
        /*0c34*/ 	.word	0x0000f600
        /*0c38*/ 	.word	0x00000003
        /*0c3c*/ 	.word	0x00000060
        /*0c40*/ 	.short	0x010a
        /*0c42*/ 	.byte	0xff
	.zero		1


	//   ....[170]....
        /*0c44*/ 	.word	0x0000f650
        /*0c48*/ 	.word	0x00000003
        /*0c4c*/ 	.word	0x00000060
        /*0c50*/ 	.short	0x010a
        /*0c52*/ 	.byte	0xff
	.zero		1


	//   ....[171]....
        /*0c54*/ 	.word	0x0000f6a0
        /*0c58*/ 	.word	0x00000003
        /*0c5c*/ 	.word	0x00000060
        /*0c60*/ 	.short	0x010a
        /*0c62*/ 	.byte	0xff
	.zero		1


	//----- nvinfo : EIATTR_NUM_MBARRIERS
	.align		4
.L_47:
        /*0c64*/ 	.byte	0x03, 0x38
        /*0c66*/ 	.short	0x0021


	//----- nvinfo : EIATTR_EXIT_INSTR_OFFSETS
	.align		4
        /*0c68*/ 	.byte	0x04, 0x1c
        /*0c6a*/ 	.short	(.L_49 - .L_48)


	//   ....[0]....
.L_48:
        /*0c6c*/ 	.word	0x00002760


	//   ....[1]....
        /*0c70*/ 	.word	0x00002c50


	//   ....[2]....
        /*0c74*/ 	.word	0x00002cb0


	//   ....[3]....
        /*0c78*/ 	.word	0x00003da0


	//   ....[4]....
        /*0c7c*/ 	.word	0x000061a0


	//   ....[5]....
        /*0c80*/ 	.word	0x000061e0


	//   ....[6]....
        /*0c84*/ 	.word	0x0000e6b0


	//   ....[7]....
        /*0c88*/ 	.word	0x0000e730


	//   ....[8]....
        /*0c8c*/ 	.word	0x0000e760


	//   ....[9]....
        /*0c90*/ 	.word	0x0000e7d0


	//----- nvinfo : EIATTR_MAX_THREADS
	.align		4
.L_49:
        /*0c94*/ 	.byte	0x04, 0x05
        /*0c96*/ 	.short	(.L_51 - .L_50)
.L_50:
        /*0c98*/ 	.word	0x00000100
        /*0c9c*/ 	.word	0x00000001
        /*0ca0*/ 	.word	0x00000001


	//----- nvinfo : EIATTR_CRS_STACK_SIZE
	.align		4
.L_51:
        /*0ca4*/ 	.byte	0x04, 0x1e
        /*0ca6*/ 	.short	(.L_53 - .L_52)
.L_52:
        /*0ca8*/ 	.word	0x00000000


	//----- nvinfo : EIATTR_CBANK_PARAM_SIZE
	.align		4
.L_53:
        /*0cac*/ 	.byte	0x03, 0x19
        /*0cae*/ 	.short	0x0a00


	//----- nvinfo : EIATTR_PARAM_CBANK
	.align		4
        /*0cb0*/ 	.byte	0x04, 0x0a
        /*0cb2*/ 	.short	(.L_55 - .L_54)
	.align		4
.L_54:
        /*0cb4*/ 	.word	index@(.nv.constant0._ZN7cutlass13device_kernelINS_4gemm6kernel13GemmUniversalIN4cute5tupleIJiiiiEEENS1_10collective13CollectiveMmaINS1_41MainloopSm100TmaUmmaWarpSpecializedSparseILi6ELi2ELi1ENS5_IJNS4_1CILi2EEENSA_ILi1EEESC_EEEEENS5_IJNSA_ILi256EEESF_NSA_ILi64EEEEEENS_6half_tENS5_IJNS4_6LayoutINS5_IJiNS5_IJSB_iEEEiEEENS5_IJlNS5_IJSC_SB_EEElEEEEENSJ_INS5_IJNS5_IJNS5_IJNSA_ILi8EEESB_SP_EEEiEEENS5_IJNS5_IJNSA_ILi16EEESB_NSA_ILi4EEEEEEiEEEiEEENS5_IJNS5_IJNS5_IJNSA_ILi128EEESS_NSA_ILi2048EEEEEENSA_ILi16384EEEEEENS5_IJNS5_IJSC_NSA_ILi1024EEENSA_ILi32EEEEEElEEElEEEEEEEESI_NS5_IJlSC_lEEENS4_8TiledMMAINS4_8MMA_AtomIJNS4_33SM100_MMA_F16BF16_2x1SM_SS_SPARSEISI_SI_fLi256ELi256ELNS4_4UMMA5MajorE0ELS1E_0ELNS1D_7ScaleInE0ELS1F_0EEEEEENSJ_INS5_IJSC_SC_SC_EEENS5_IJNSA_ILi0EEES1J_S1J_EEEEENS5_IJNS4_10UnderscoreES1M_S1M_EEEEENS4_18SM100_TMA_2SM_LOADENS4_14ComposedLayoutINS4_7SwizzleILi2ELi4ELi3EEENS4_25smem_sparse_ptr_flag_bitsILi2ELi16EEENSJ_INS5_IJNS5_IJSC_SP_EEENS5_IJSB_S13_EEEEEENS5_IJNS5_IJS1J_SG_EEESM_EEEEEEEvNS4_8identityES1P_NS1Q_INS1R_ILi3ELi4ELi3EEENS4_18smem_ptr_flag_bitsILi16EEENSJ_INS5_IJSP_SG_EEENS5_IJSG_SC_EEEEEEEvS22_EENS_8epilogue10collective18CollectiveEpilogueINS2B_23Sm100TmaWarpSpecializedILi4ELi2ELi32ELb1ELb0EEEJNS5_IJSX_SF_SG_EEENS5_IJNSJ_ISX_SC_EENSJ_IS13_SC_EEEEEfNS5_IJSC_llEEEfS2K_NS2B_6fusion15FusionCallbacksIS2F_NS2L_17LinearCombinationIffffLNS_15FloatRoundStyleE2EEES2G_S2J_JEEENS4_5SM1004TMEM4LOAD26SM100_TMEM_LOAD_32dp32b32xENS4_13SM90_TMA_LOADENS1Q_INS1R_ILi2ELi5ELi2EEENS24_ILi32EEENSJ_INS5_IJS13_ST_EEENS5_IJSC_S13_EEEEEEENS4_39AutoVectorizingCopyWithAssumedAlignmentILi128EEENS4_14SM90_TMA_STOREES31_S33_S33_EEEvvEEEEvNT_6ParamsE)
        /*0cb8*/ 	.short	0x0380
        /*0cba*/ 	.short	0x0a00


	//----- nvinfo : EIATTR_SW_WAR
	.align		4
.L_55:
        /*0cbc*/ 	.byte	0x04, 0x36
        /*0cbe*/ 	.short	(.L_57 - .L_56)
.L_56:
        /*0cc0*/ 	.word	0x00000008
.L_57:


//--------------------- .nv.callgraph             --------------------------
	.section	.nv.callgraph,"",@"SHT_CUDA_CALLGRAPH"
	.align	4
	.sectionentsize	8
	.align		4
        /*0000*/ 	.word	0x00000000
	.align		4
        /*0004*/ 	.word	0xffffffff
	.align		4
        /*0008*/ 	.word	index@(_ZN7cutlass13device_kernelINS_4gemm6kernel13GemmUniversalIN4cute5tupleIJiiiiEEENS1_10collective13CollectiveMmaINS1_41MainloopSm100TmaUmmaWarpSpecializedSparseILi6ELi2ELi1ENS5_IJNS4_1CILi2EEENSA_ILi1EEESC_EEEEENS5_IJNSA_ILi256EEESF_NSA_ILi64EEEEEENS_6half_tENS5_IJNS4_6LayoutINS5_IJiNS5_IJSB_iEEEiEEENS5_IJlNS5_IJSC_SB_EEElEEEEENSJ_INS5_IJNS5_IJNS5_IJNSA_ILi8EEESB_SP_EEEiEEENS5_IJNS5_IJNSA_ILi16EEESB_NSA_ILi4EEEEEEiEEEiEEENS5_IJNS5_IJNS5_IJNSA_ILi128EEESS_NSA_ILi2048EEEEEENSA_ILi16384EEEEEENS5_IJNS5_IJSC_NSA_ILi1024EEENSA_ILi32EEEEEElEEElEEEEEEEESI_NS5_IJlSC_lEEENS4_8TiledMMAINS4_8MMA_AtomIJNS4_33SM100_MMA_F16BF16_2x1SM_SS_SPARSEISI_SI_fLi256ELi256ELNS4_4UMMA5MajorE0ELS1E_0ELNS1D_7ScaleInE0ELS1F_0EEEEEENSJ_INS5_IJSC_SC_SC_EEENS5_IJNSA_ILi0EEES1J_S1J_EEEEENS5_IJNS4_10UnderscoreES1M_S1M_EEEEENS4_18SM100_TMA_2SM_LOADENS4_14ComposedLayoutINS4_7SwizzleILi2ELi4ELi3EEENS4_25smem_sparse_ptr_flag_bitsILi2ELi16EEENSJ_INS5_IJNS5_IJSC_SP_EEENS5_IJSB_S13_EEEEEENS5_IJNS5_IJS1J_SG_EEESM_EEEEEEEvNS4_8identityES1P_NS1Q_INS1R_ILi3ELi4ELi3EEENS4_18smem_ptr_flag_bitsILi16EEENSJ_INS5_IJSP_SG_EEENS5_IJSG_SC_EEEEEEEvS22_EENS_8epilogue10collective18CollectiveEpilogueINS2B_23Sm100TmaWarpSpecializedILi4ELi2ELi32ELb1ELb0EEEJNS5_IJSX_SF_SG_EEENS5_IJNSJ_ISX_SC_EENSJ_IS13_SC_EEEEEfNS5_IJSC_llEEEfS2K_NS2B_6fusion15FusionCallbacksIS2F_NS2L_17LinearCombinationIffffLNS_15FloatRoundStyleE2EEES2G_S2J_JEEENS4_5SM1004TMEM4LOAD26SM100_TMEM_LOAD_32dp32b32xENS4_13SM90_TMA_LOADENS1Q_INS1R_ILi2ELi5ELi2EEENS24_ILi32EEENSJ_INS5_IJS13_ST_EEENS5_IJSC_S13_EEEEEEENS4_39AutoVectorizingCopyWithAssumedAlignmentILi128EEENS4_14SM90_TMA_STOREES31_S33_S33_EEEvvEEEEvNT_6ParamsE)
	.align		4
        /*000c*/ 	.word	index@(__assertfail)
	.align		4
        /*0010*/ 	.word	0x00000000
	.align		4
        /*0014*/ 	.word	0xfffffffe
	.align		4
        /*0018*/ 	.word	0x00000000
	.align		4
        /*001c*/ 	.word	0xfffffffd
	.align		4
        /*0020*/ 	.word	0x00000000
	.align		4
        /*0024*/ 	.word	0xfffffffc


//--------------------- .nv.constant4             --------------------------
	.section	.nv.constant4,"a",@progbits
	.align	8
	.align		8
.nv.constant4:
        /*0000*/ 	.dword	__assertfail
	.align		8
        /*0008*/ 	.dword	__unnamed_1
	.align		8
        /*0010*/ 	.dword	__unnamed_2
	.align		8
        /*0018*/ 	.dword	_ZN39_INTERNAL_7af0faae_4_k_cu_4bfe71ea_27104cuda3std3__45__cpo5beginE
	.align		8
        /*0020*/ 	.dword	_ZN39_INTERNAL_7af0faae_4_k_cu_4bfe71ea_27104cuda3std3__45__cpo3endE
	.align		8
        /*0028*/ 	.dword	_ZN39_INTERNAL_7af0faae_4_k_cu_4bfe71ea_27104cuda3std3__45__cpo6cbeginE
	.align		8
        /*0030*/ 	.dword	_ZN39_INTERNAL_7af0faae_4_k_cu_4bfe71ea_27104cuda3std3__45__cpo4cendE
	.align		8
        /*0038*/ 	.dword	_ZN39_INTERNAL_7af0faae_4_k_cu_4bfe71ea_27104cuda3std3__441_GLOBAL__N__7af0faae_4_k_cu_4bfe71ea_27106ignoreE
	.align		8
        /*0040*/ 	.dword	_ZN39_INTERNAL_7af0faae_4_k_cu_4bfe71ea_27104cuda3std3__419piecewise_constructE
	.align		8
        /*0048*/ 	.dword	_ZN39_INTERNAL_7af0faae_4_k_cu_4bfe71ea_27104cuda3std3__48in_placeE
	.align		8
        /*0050*/ 	.dword	_ZN39_INTERNAL_7af0faae_4_k_cu_4bfe71ea_27104cuda3std6ranges3__45__cpo4swapE
	.align		8
        /*0058*/ 	.dword	_ZN39_INTERNAL_7af0faae_4_k_cu_4bfe71ea_27104cuda3std6ranges3__45__cpo9iter_moveE
	.align		8
        /*0060*/ 	.dword	_ZN39_INTERNAL_7af0faae_4_k_cu_4bfe71ea_27104cute7productE
	.align		8
        /*0068*/ 	.dword	_ZN39_INTERNAL_7af0faae_4_k_cu_4bfe71ea_27104cute1_E
	.align		8
        /*0070*/ 	.dword	$str$25
	.align		8
        /*0078*/ 	.dword	$str$26
	.align		8
        /*0080*/ 	.dword	$str$27
	.align		8
        /*0088*/ 	.dword	$str$28


//--------------------- .text._ZN7cutlass13device_kernelINS_4gemm6kernel13GemmUniversalIN4cute5tupleIJiiiiEEENS1_10collective13CollectiveMmaINS1_41MainloopSm100TmaUmmaWarpSpecializedSparseILi6ELi2ELi1ENS5_IJNS4_1CILi2EEENSA_ILi1EEESC_EEEEENS5_IJNSA_ILi256EEESF_NSA_ILi64EEEEEENS_6half_tENS5_IJNS4_6LayoutINS5_IJiNS5_IJSB_iEEEiEEENS5_IJlNS5_IJSC_SB_EEElEEEEENSJ_INS5_IJNS5_IJNS5_IJNSA_ILi8EEESB_SP_EEEiEEENS5_IJNS5_IJNSA_ILi16EEESB_NSA_ILi4EEEEEEiEEEiEEENS5_IJNS5_IJNS5_IJNSA_ILi128EEESS_NSA_ILi2048EEEEEENSA_ILi16384EEEEEENS5_IJNS5_IJSC_NSA_ILi1024EEENSA_ILi32EEEEEElEEElEEEEEEEESI_NS5_IJlSC_lEEENS4_8TiledMMAINS4_8MMA_AtomIJNS4_33SM100_MMA_F16BF16_2x1SM_SS_SPARSEISI_SI_fLi256ELi256ELNS4_4UMMA5MajorE0ELS1E_0ELNS1D_7ScaleInE0ELS1F_0EEEEEENSJ_INS5_IJSC_SC_SC_EEENS5_IJNSA_ILi0EEES1J_S1J_EEEEENS5_IJNS4_10UnderscoreES1M_S1M_EEEEENS4_18SM100_TMA_2SM_LOADENS4_14ComposedLayoutINS4_7SwizzleILi2ELi4ELi3EEENS4_25smem_sparse_ptr_flag_bitsILi2ELi16EEENSJ_INS5_IJNS5_IJSC_SP_EEENS5_IJSB_S13_EEEEEENS5_IJNS5_IJS1J_SG_EEESM_EEEEEEEvNS4_8identityES1P_NS1Q_INS1R_ILi3ELi4ELi3EEENS4_18smem_ptr_flag_bitsILi16EEENSJ_INS5_IJSP_SG_EEENS5_IJSG_SC_EEEEEEEvS22_EENS_8epilogue10collective18CollectiveEpilogueINS2B_23Sm100TmaWarpSpecializedILi4ELi2ELi32ELb1ELb0EEEJNS5_IJSX_SF_SG_EEENS5_IJNSJ_ISX_SC_EENSJ_IS13_SC_EEEEEfNS5_IJSC_llEEEfS2K_NS2B_6fusion15FusionCallbacksIS2F_NS2L_17LinearCombinationIffffLNS_15FloatRoundStyleE2EEES2G_S2J_JEEENS4_5SM1004TMEM4LOAD26SM100_TMEM_LOAD_32dp32b32xENS4_13SM90_TMA_LOADENS1Q_INS1R_ILi2ELi5ELi2EEENS24_ILi32EEENSJ_INS5_IJS13_ST_EEENS5_IJSC_S13_EEEEEEENS4_39AutoVectorizingCopyWithAssumedAlignmentILi128EEENS4_14SM90_TMA_STOREES31_S33_S33_EEEvvEEEEvNT_6ParamsE --------------------------
	.section	.text._ZN7cutlass13device_kernelINS_4gemm6kernel13GemmUniversalIN4cute5tupleIJiiiiEEENS1_10collective13CollectiveMmaINS1_41MainloopSm100TmaUmmaWarpSpecializedSparseILi6ELi2ELi1ENS5_IJNS4_1CILi2EEENSA_ILi1EEESC_EEEEENS5_IJNSA_ILi256EEESF_NSA_ILi64EEEEEENS_6half_tENS5_IJNS4_6LayoutINS5_IJiNS5_IJSB_iEEEiEEENS5_IJlNS5_IJSC_SB_EEElEEEEENSJ_INS5_IJNS5_IJNS5_IJNSA_ILi8EEESB_SP_EEEiEEENS5_IJNS5_IJNSA_ILi16EEESB_NSA_ILi4EEEEEEiEEEiEEENS5_IJNS5_IJNS5_IJNSA_ILi128EEESS_NSA_ILi2048EEEEEENSA_ILi16384EEEEEENS5_IJNS5_IJSC_NSA_ILi1024EEENSA_ILi32EEEEEElEEElEEEEEEEESI_NS5_IJlSC_lEEENS4_8TiledMMAINS4_8MMA_AtomIJNS4_33SM100_MMA_F16BF16_2x1SM_SS_SPARSEISI_SI_fLi256ELi256ELNS4_4UMMA5MajorE0ELS1E_0ELNS1D_7ScaleInE0ELS1F_0EEEEEENSJ_INS5_IJSC_SC_SC_EEENS5_IJNSA_ILi0EEES1J_S1J_EEEEENS5_IJNS4_10UnderscoreES1M_S1M_EEEEENS4_18SM100_TMA_2SM_LOADENS4_14ComposedLayoutINS4_7SwizzleILi2ELi4ELi3EEENS4_25smem_sparse_ptr_flag_bitsILi2ELi16EEENSJ_INS5_IJNS5_IJSC_SP_EEENS5_IJSB_S13_EEEEEENS5_IJNS5_IJS1J_SG_EEESM_EEEEEEEvNS4_8identityES1P_NS1Q_INS1R_ILi3ELi4ELi3EEENS4_18smem_ptr_flag_bitsILi16EEENSJ_INS5_IJSP_SG_EEENS5_IJSG_SC_EEEEEEEvS22_EENS_8epilogue10collective18CollectiveEpilogueINS2B_23Sm100TmaWarpSpecializedILi4ELi2ELi32ELb1ELb0EEEJNS5_IJSX_SF_SG_EEENS5_IJNSJ_ISX_SC_EENSJ_IS13_SC_EEEEEfNS5_IJSC_llEEEfS2K_NS2B_6fusion15FusionCallbacksIS2F_NS2L_17LinearCombinationIffffLNS_15FloatRoundStyleE2EEES2G_S2J_JEEENS4_5SM1004TMEM4LOAD26SM100_TMEM_LOAD_32dp32b32xENS4_13SM90_TMA_LOADENS1Q_INS1R_ILi2ELi5ELi2EEENS24_ILi32EEENSJ_INS5_IJS13_ST_EEENS5_IJSC_S13_EEEEEEENS4_39AutoVectorizingCopyWithAssumedAlignmentILi128EEENS4_14SM90_TMA_STOREES31_S33_S33_EEEvvEEEEvNT_6ParamsE,"ax",@progbits
	.align	128
.text._ZN7cutlass13device_kernelINS_4gemm6kernel13GemmUniversalIN4cute5tupleIJiiiiEEENS1_10collective13CollectiveMmaINS1_41MainloopSm100TmaUmmaWarpSpecializedSparseILi6ELi2ELi1ENS5_IJNS4_1CILi2EEENSA_ILi1EEESC_EEEEENS5_IJNSA_ILi256EEESF_NSA_ILi64EEEEEENS_6half_tENS5_IJNS4_6LayoutINS5_IJiNS5_IJSB_iEEEiEEENS5_IJlNS5_IJSC_SB_EEElEEEEENSJ_INS5_IJNS5_IJNS5_IJNSA_ILi8EEESB_SP_EEEiEEENS5_IJNS5_IJNSA_ILi16EEESB_NSA_ILi4EEEEEEiEEEiEEENS5_IJNS5_IJNS5_IJNSA_ILi128EEESS_NSA_ILi2048EEEEEENSA_ILi16384EEEEEENS5_IJNS5_IJSC_NSA_ILi1024EEENSA_ILi32EEEEEElEEElEEEEEEEESI_NS5_IJlSC_lEEENS4_8TiledMMAINS4_8MMA_AtomIJNS4_33SM100_MMA_F16BF16_2x1SM_SS_SPARSEISI_SI_fLi256ELi256ELNS4_4UMMA5MajorE0ELS1E_0ELNS1D_7ScaleInE0ELS1F_0EEEEEENSJ_INS5_IJSC_SC_SC_EEENS5_IJNSA_ILi0EEES1J_S1J_EEEEENS5_IJNS4_10UnderscoreES1M_S1M_EEEEENS4_18SM100_TMA_2SM_LOADENS4_14ComposedLayoutINS4_7SwizzleILi2ELi4ELi3EEENS4_25smem_sparse_ptr_flag_bitsILi2ELi16EEENSJ_INS5_IJNS5_IJSC_SP_EEENS5_IJSB_S13_EEEEEENS5_IJNS5_IJS1J_SG_EEESM_EEEEEEEvNS4_8identityES1P_NS1Q_INS1R_ILi3ELi4ELi3EEENS4_18smem_ptr_flag_bitsILi16EEENSJ_INS5_IJSP_SG_EEENS5_IJSG_SC_EEEEEEEvS22_EENS_8epilogue10collective18CollectiveEpilogueINS2B_23Sm100TmaWarpSpecializedILi4ELi2ELi32ELb1ELb0EEEJNS5_IJSX_SF_SG_EEENS5_IJNSJ_ISX_SC_EENSJ_IS13_SC_EEEEEfNS5_IJSC_llEEEfS2K_NS2B_6fusion15FusionCallbacksIS2F_NS2L_17LinearCombinationIffffLNS_15FloatRoundStyleE2EEES2G_S2J_JEEENS4_5SM1004TMEM4LOAD26SM100_TMEM_LOAD_32dp32b32xENS4_13SM90_TMA_LOADENS1Q_INS1R_ILi2ELi5ELi2EEENS24_ILi32EEENSJ_INS5_IJS13_ST_EEENS5_IJSC_S13_EEEEEEENS4_39AutoVectorizingCopyWithAssumedAlignmentILi128EEENS4_14SM90_TMA_STOREES31_S33_S33_EEEvvEEEEvNT_6ParamsE:
        .type           _ZN7cutlass13device_kernelINS_4gemm6kernel13GemmUniversalIN4cute5tupleIJiiiiEEENS1_10collective13CollectiveMmaINS1_41MainloopSm100TmaUmmaWarpSpecializedSparseILi6ELi2ELi1ENS5_IJNS4_1CILi2EEENSA_ILi1EEESC_EEEEENS5_IJNSA_ILi256EEESF_NSA_ILi64EEEEEENS_6half_tENS5_IJNS4_6LayoutINS5_IJiNS5_IJSB_iEEEiEEENS5_IJlNS5_IJSC_SB_EEElEEEEENSJ_INS5_IJNS5_IJNS5_IJNSA_ILi8EEESB_SP_EEEiEEENS5_IJNS5_IJNSA_ILi16EEESB_NSA_ILi4EEEEEEiEEEiEEENS5_IJNS5_IJNS5_IJNSA_ILi128EEESS_NSA_ILi2048EEEEEENSA_ILi16384EEEEEENS5_IJNS5_IJSC_NSA_ILi1024EEENSA_ILi32EEEEEElEEElEEEEEEEESI_NS5_IJlSC_lEEENS4_8TiledMMAINS4_8MMA_AtomIJNS4_33SM100_MMA_F16BF16_2x1SM_SS_SPARSEISI_SI_fLi256ELi256ELNS4_4UMMA5MajorE0ELS1E_0ELNS1D_7ScaleInE0ELS1F_0EEEEEENSJ_INS5_IJSC_SC_SC_EEENS5_IJNSA_ILi0EEES1J_S1J_EEEEENS5_IJNS4_10UnderscoreES1M_S1M_EEEEENS4_18SM100_TMA_2SM_LOADENS4_14ComposedLayoutINS4_7SwizzleILi2ELi4ELi3EEENS4_25smem_sparse_ptr_flag_bitsILi2ELi16EEENSJ_INS5_IJNS5_IJSC_SP_EEENS5_IJSB_S13_EEEEEENS5_IJNS5_IJS1J_SG_EEESM_EEEEEEEvNS4_8identityES1P_NS1Q_INS1R_ILi3ELi4ELi3EEENS4_18smem_ptr_flag_bitsILi16EEENSJ_INS5_IJSP_SG_EEENS5_IJSG_SC_EEEEEEEvS22_EENS_8epilogue10collective18CollectiveEpilogueINS2B_23Sm100TmaWarpSpecializedILi4ELi2ELi32ELb1ELb0EEEJNS5_IJSX_SF_SG_EEENS5_IJNSJ_ISX_SC_EENSJ_IS13_SC_EEEEEfNS5_IJSC_llEEEfS2K_NS2B_6fusion15FusionCallbacksIS2F_NS2L_17LinearCombinationIffffLNS_15FloatRoundStyleE2EEES2G_S2J_JEEENS4_5SM1004TMEM4LOAD26SM100_TMEM_LOAD_32dp32b32xENS4_13SM90_TMA_LOADENS1Q_INS1R_ILi2ELi5ELi2EEENS24_ILi32EEENSJ_INS5_IJS13_ST_EEENS5_IJSC_S13_EEEEEEENS4_39AutoVectorizingCopyWithAssumedAlignmentILi128EEENS4_14SM90_TMA_STOREES31_S33_S33_EEEvvEEEEvNT_6ParamsE,@function
        .size           _ZN7cutlass13device_kernelINS_4gemm6kernel13GemmUniversalIN4cute5tupleIJiiiiEEENS1_10collective13CollectiveMmaINS1_41MainloopSm100TmaUmmaWarpSpecializedSparseILi6ELi2ELi1ENS5_IJNS4_1CILi2EEENSA_ILi1EEESC_EEEEENS5_IJNSA_ILi256EEESF_NSA_ILi64EEEEEENS_6half_tENS5_IJNS4_6LayoutINS5_IJiNS5_IJSB_iEEEiEEENS5_IJlNS5_IJSC_SB_EEElEEEEENSJ_INS5_IJNS5_IJNS5_IJNSA_ILi8EEESB_SP_EEEiEEENS5_IJNS5_IJNSA_ILi16EEESB_NSA_ILi4EEEEEEiEEEiEEENS5_IJNS5_IJNS5_IJNSA_ILi128EEESS_NSA_ILi2048EEEEEENSA_ILi16384EEEEEENS5_IJNS5_IJSC_NSA_ILi1024EEENSA_ILi32EEEEEElEEElEEEEEEEESI_NS5_IJlSC_lEEENS4_8TiledMMAINS4_8MMA_AtomIJNS4_33SM100_MMA_F16BF16_2x1SM_SS_SPARSEISI_SI_fLi256ELi256ELNS4_4UMMA5MajorE0ELS1E_0ELNS1D_7ScaleInE0ELS1F_0EEEEEENSJ_INS5_IJSC_SC_SC_EEENS5_IJNSA_ILi0EEES1J_S1J_EEEEENS5_IJNS4_10UnderscoreES1M_S1M_EEEEENS4_18SM100_TMA_2SM_LOADENS4_14ComposedLayoutINS4_7SwizzleILi2ELi4ELi3EEENS4_25smem_sparse_ptr_flag_bitsILi2ELi16EEENSJ_INS5_IJNS5_IJSC_SP_EEENS5_IJSB_S13_EEEEEENS5_IJNS5_IJS1J_SG_EEESM_EEEEEEEvNS4_8identityES1P_NS1Q_INS1R_ILi3ELi4ELi3EEENS4_18smem_ptr_flag_bitsILi16EEENSJ_INS5_IJSP_SG_EEENS5_IJSG_SC_EEEEEEEvS22_EENS_8epilogue10collective18CollectiveEpilogueINS2B_23Sm100TmaWarpSpecializedILi4ELi2ELi32ELb1ELb0EEEJNS5_IJSX_SF_SG_EEENS5_IJNSJ_ISX_SC_EENSJ_IS13_SC_EEEEEfNS5_IJSC_llEEEfS2K_NS2B_6fusion15FusionCallbacksIS2F_NS2L_17LinearCombinationIffffLNS_15FloatRoundStyleE2EEES2G_S2J_JEEENS4_5SM1004TMEM4LOAD26SM100_TMEM_LOAD_32dp32b32xENS4_13SM90_TMA_LOADENS1Q_INS1R_ILi2ELi5ELi2EEENS24_ILi32EEENSJ_INS5_IJS13_ST_EEENS5_IJSC_S13_EEEEEEENS4_39AutoVectorizingCopyWithAssumedAlignmentILi128EEENS4_14SM90_TMA_STOREES31_S33_S33_EEEvvEEEEvNT_6ParamsE,(.L_x_225 - _ZN7cutlass13device_kernelINS_4gemm6kernel13GemmUniversalIN4cute5tupleIJiiiiEEENS1_10collective13CollectiveMmaINS1_41MainloopSm100TmaUmmaWarpSpecializedSparseILi6ELi2ELi1ENS5_IJNS4_1CILi2EEENSA_ILi1EEESC_EEEEENS5_IJNSA_ILi256EEESF_NSA_ILi64EEEEEENS_6half_tENS5_IJNS4_6LayoutINS5_IJiNS5_IJSB_iEEEiEEENS5_IJlNS5_IJSC_SB_EEElEEEEENSJ_INS5_IJNS5_IJNS5_IJNSA_ILi8EEESB_SP_EEEiEEENS5_IJNS5_IJNSA_ILi16EEESB_NSA_ILi4EEEEEEiEEEiEEENS5_IJNS5_IJNS5_IJNSA_ILi128EEESS_NSA_ILi2048EEEEEENSA_ILi16384EEEEEENS5_IJNS5_IJSC_NSA_ILi1024EEENSA_ILi32EEEEEElEEElEEEEEEEESI_NS5_IJlSC_lEEENS4_8TiledMMAINS4_8MMA_AtomIJNS4_33SM100_MMA_F16BF16_2x1SM_SS_SPARSEISI_SI_fLi256ELi256ELNS4_4UMMA5MajorE0ELS1E_0ELNS1D_7ScaleInE0ELS1F_0EEEEEENSJ_INS5_IJSC_SC_SC_EEENS5_IJNSA_ILi0EEES1J_S1J_EEEEENS5_IJNS4_10UnderscoreES1M_S1M_EEEEENS4_18SM100_TMA_2SM_LOADENS4_14ComposedLayoutINS4_7SwizzleILi2ELi4ELi3EEENS4_25smem_sparse_ptr_flag_bitsILi2ELi16EEENSJ_INS5_IJNS5_IJSC_SP_EEENS5_IJSB_S13_EEEEEENS5_IJNS5_IJS1J_SG_EEESM_EEEEEEEvNS4_8identityES1P_NS1Q_INS1R_ILi3ELi4ELi3EEENS4_18smem_ptr_flag_bitsILi16EEENSJ_INS5_IJSP_SG_EEENS5_IJSG_SC_EEEEEEEvS22_EENS_8epilogue10collective18CollectiveEpilogueINS2B_23Sm100TmaWarpSpecializedILi4ELi2ELi32ELb1ELb0EEEJNS5_IJSX_SF_SG_EEENS5_IJNSJ_ISX_SC_EENSJ_IS13_SC_EEEEEfNS5_IJSC_llEEEfS2K_NS2B_6fusion15FusionCallbacksIS2F_NS2L_17LinearCombinationIffffLNS_15FloatRoundStyleE2EEES2G_S2J_JEEENS4_5SM1004TMEM4LOAD26SM100_TMEM_LOAD_32dp32b32xENS4_13SM90_TMA_LOADENS1Q_INS1R_ILi2ELi5ELi2EEENS24_ILi32EEENSJ_INS5_IJS13_ST_EEENS5_IJSC_S13_EEEEEEENS4_39AutoVectorizingCopyWithAssumedAlignmentILi128EEENS4_14SM90_TMA_STOREES31_S33_S33_EEEvvEEEEvNT_6ParamsE)
        .other          _ZN7cutlass13device_kernelINS_4gemm6kernel13GemmUniversalIN4cute5tupleIJiiiiEEENS1_10collective13CollectiveMmaINS1_41MainloopSm100TmaUmmaWarpSpecializedSparseILi6ELi2ELi1ENS5_IJNS4_1CILi2EEENSA_ILi1EEESC_EEEEENS5_IJNSA_ILi256EEESF_NSA_ILi64EEEEEENS_6half_tENS5_IJNS4_6LayoutINS5_IJiNS5_IJSB_iEEEiEEENS5_IJlNS5_IJSC_SB_EEElEEEEENSJ_INS5_IJNS5_IJNS5_IJNSA_ILi8EEESB_SP_EEEiEEENS5_IJNS5_IJNSA_ILi16EEESB_NSA_ILi4EEEEEEiEEEiEEENS5_IJNS5_IJNS5_IJNSA_ILi128EEESS_NSA_ILi2048EEEEEENSA_ILi16384EEEEEENS5_IJNS5_IJSC_NSA_ILi1024EEENSA_ILi32EEEEEElEEElEEEEEEEESI_NS5_IJlSC_lEEENS4_8TiledMMAINS4_8MMA_AtomIJNS4_33SM100_MMA_F16BF16_2x1SM_SS_SPARSEISI_SI_fLi256ELi256ELNS4_4UMMA5MajorE0ELS1E_0ELNS1D_7ScaleInE0ELS1F_0EEEEEENSJ_INS5_IJSC_SC_SC_EEENS5_IJNSA_ILi0EEES1J_S1J_EEEEENS5_IJNS4_10UnderscoreES1M_S1M_EEEEENS4_18SM100_TMA_2SM_LOADENS4_14ComposedLayoutINS4_7SwizzleILi2ELi4ELi3EEENS4_25smem_sparse_ptr_flag_bitsILi2ELi16EEENSJ_INS5_IJNS5_IJSC_SP_EEENS5_IJSB_S13_EEEEEENS5_IJNS5_IJS1J_SG_EEESM_EEEEEEEvNS4_8identityES1P_NS1Q_INS1R_ILi3ELi4ELi3EEENS4_18smem_ptr_flag_bitsILi16EEENSJ_INS5_IJSP_SG_EEENS5_IJSG_SC_EEEEEEEvS22_EENS_8epilogue10collective18CollectiveEpilogueINS2B_23Sm100TmaWarpSpecializedILi4ELi2ELi32ELb1ELb0EEEJNS5_IJSX_SF_SG_EEENS5_IJNSJ_ISX_SC_EENSJ_IS13_SC_EEEEEfNS5_IJSC_llEEEfS2K_NS2B_6fusion15FusionCallbacksIS2F_NS2L_17LinearCombinationIffffLNS_15FloatRoundStyleE2EEES2G_S2J_JEEENS4_5SM1004TMEM4LOAD26SM100_TMEM_LOAD_32dp32b32xENS4_13SM90_TMA_LOADENS1Q_INS1R_ILi2ELi5ELi2EEENS24_ILi32EEENSJ_INS5_IJS13_ST_EEENS5_IJSC_S13_EEEEEEENS4_39AutoVectorizingCopyWithAssumedAlignmentILi128EEENS4_14SM90_TMA_STOREES31_S33_S33_EEEvvEEEEvNT_6ParamsE,@"STO_CUDA_ENTRY STV_DEFAULT"
_ZN7cutlass13device_kernelINS_4gemm6kernel13GemmUniversalIN4cute5tupleIJiiiiEEENS1_10collective13CollectiveMmaINS1_41MainloopSm100TmaUmmaWarpSpecializedSparseILi6ELi2ELi1ENS5_IJNS4_1CILi2EEENSA_ILi1EEESC_EEEEENS5_IJNSA_ILi256EEESF_NSA_ILi64EEEEEENS_6half_tENS5_IJNS4_6LayoutINS5_IJiNS5_IJSB_iEEEiEEENS5_IJlNS5_IJSC_SB_EEElEEEEENSJ_INS5_IJNS5_IJNS5_IJNSA_ILi8EEESB_SP_EEEiEEENS5_IJNS5_IJNSA_ILi16EEESB_NSA_ILi4EEEEEEiEEEiEEENS5_IJNS5_IJNS5_IJNSA_ILi128EEESS_NSA_ILi2048EEEEEENSA_ILi16384EEEEEENS5_IJNS5_IJSC_NSA_ILi1024EEENSA_ILi32EEEEEElEEElEEEEEEEESI_NS5_IJlSC_lEEENS4_8TiledMMAINS4_8MMA_AtomIJNS4_33SM100_MMA_F16BF16_2x1SM_SS_SPARSEISI_SI_fLi256ELi256ELNS4_4UMMA5MajorE0ELS1E_0ELNS1D_7ScaleInE0ELS1F_0EEEEEENSJ_INS5_IJSC_SC_SC_EEENS5_IJNSA_ILi0EEES1J_S1J_EEEEENS5_IJNS4_10UnderscoreES1M_S1M_EEEEENS4_18SM100_TMA_2SM_LOADENS4_14ComposedLayoutINS4_7SwizzleILi2ELi4ELi3EEENS4_25smem_sparse_ptr_flag_bitsILi2ELi16EEENSJ_INS5_IJNS5_IJSC_SP_EEENS5_IJSB_S13_EEEEEENS5_IJNS5_IJS1J_SG_EEESM_EEEEEEEvNS4_8identityES1P_NS1Q_INS1R_ILi3ELi4ELi3EEENS4_18smem_ptr_flag_bitsILi16EEENSJ_INS5_IJSP_SG_EEENS5_IJSG_SC_EEEEEEEvS22_EENS_8epilogue10collective18CollectiveEpilogueINS2B_23Sm100TmaWarpSpecializedILi4ELi2ELi32ELb1ELb0EEEJNS5_IJSX_SF_SG_EEENS5_IJNSJ_ISX_SC_EENSJ_IS13_SC_EEEEEfNS5_IJSC_llEEEfS2K_NS2B_6fusion15FusionCallbacksIS2F_NS2L_17LinearCombinationIffffLNS_15FloatRoundStyleE2EEES2G_S2J_JEEENS4_5SM1004TMEM4LOAD26SM100_TMEM_LOAD_32dp32b32xENS4_13SM90_TMA_LOADENS1Q_INS1R_ILi2ELi5ELi2EEENS24_ILi32EEENSJ_INS5_IJS13_ST_EEENS5_IJSC_S13_EEEEEEENS4_39AutoVectorizingCopyWithAssumedAlignmentILi128EEENS4_14SM90_TMA_STOREES31_S33_S33_EEEvvEEEEvNT_6ParamsE:
[----:B------:R-:W1:Y:S01]  /*0000*/  LDC R1, c[0x0][0x37c] ;  /* 0x0000df00ff017b82 */ /* 0x000e620000000800 */
[----:B------:R-:W2:Y:S01]  /*0010*/  S2R R95, SR_TID.X ;  /* 0x00000000005f7919 */ /* 0x000ea20000002100 */
[----:B------:R-:W3:Y:S06]  /*0020*/  LDCU.64 UR10, c[0x0][0xa90] ;  /* 0x00015200ff0a77ac */ /* 0x000eec0008000a00 */
[----:B------:R-:W4:Y:S01]  /*0030*/  S2UR UR54, SR_CgaCtaId ;  /* 0x00000000003679c3 */ /* 0x000f220000008800 */
[----:B------:R-:W-:Y:S02]  /*0040*/  PRMT R78, RZ, 0x7610, R78 ;  /* 0x00007610ff4e7816 */ /* 0x000fe4000000004e */
[----:B------:R-:W-:Y:S01]  /*0050*/  ELECT P2, URZ, PT ;  /* 0x0000000000ff782f */ /* 0x000fe20003840000 */
[----:B---3--:R-:W-:-:S04]  /*0060*/  UISETP.NE.U32.AND UP0, UPT, UR10, URZ, UPT ;  /* 0x000000ff0a00728c */ /* 0x008fc8000bf05070 */
[----:B------:R-:W-:Y:S02]  /*0070*/  UISETP.NE.AND.EX UP0, UPT, UR11, URZ, UPT, UP0 ;  /* 0x000000ff0b00728c */ /* 0x000fe4000bf05300 */
[----:B----4-:R-:W-:Y:S01]  /*0080*/  ULOP3.LUT UR20, UR54, 0x1, URZ, 0xc0, !UPT ;  /* 0x0000000136147892 */ /* 0x010fe2000f8ec0ff */
[----:B--2---:R-:W-:-:S05]  /*0090*/  SHF.R.U32.HI R80, RZ, 0x5, R95 ;  /* 0x00000005ff507819 */ /* 0x004fca000001165f */
[----:B------:R-:W2:Y:S02]  /*00a0*/  SHFL.IDX PT, R0, R80, RZ, 0x1f ;  /* 0x00001fff50007589 */ /* 0x000ea400000e0000 */
[----:B--2---:R-:W-:Y:S01]  /*00b0*/  R2UR UR18, R0 ;  /* 0x00000000001272ca */ /* 0x004fe200000e0000 */
[----:B-1----:R-:W-:-:S14]  /*00c0*/  BRA.U UP0, `(.L_x_0) ;  /* 0x0000000100307547 */ /* 0x002fdc000b800000 */
[----:B------:R-:W1:Y:S02]  /*00d0*/  LDCU.64 UR4, c[0x0][0xa88] ;  /* 0x00015100ff0477ac */ /* 0x000e640008000a00 */
[----:B-1----:R-:W-:-:S04]  /*00e0*/  UISETP.NE.U32.AND UP0, UPT, UR4, URZ, UPT ;  /* 0x000000ff0400728c */ /* 0x002fc8000bf05070 */
[----:B------:R-:W-:-:S09]  /*00f0*/  UISETP.NE.AND.EX UP0, UPT, UR5, URZ, UPT, UP0 ;  /* 0x000000ff0500728c */ /* 0x000fd2000bf05300 */
[----:B------:R-:W-:Y:S05]  /*0100*/  BRA.U !UP0, `(.L_x_1) ;  /* 0x0000000108147547 */ /* 0x000fea000b800000 */
[----:B------:R-:W1:Y:S01]  /*0110*/  LDC.64 R2, c[0x0][0xa88] ;  /* 0x0002a200ff027b82 */ /* 0x000e620000000a00 */
[----:B------:R-:W1:Y:S02]  /*0120*/  LDCU.64 UR4, c[0x0][0x358] ;  /* 0x00006b00ff0477ac */ /* 0x000e640008000a00 */
[----:B-1----:R1:W5:Y:S01]  /*0130*/  LDG.E R41, desc[UR4][R2.64] ;  /* 0x0000000402297981 */ /* 0x002362000c1e1900 */
[----:B------:R-:W-:Y:S01]  /*0140*/  HFMA2 R78, -RZ, RZ, 0, 5.9604644775390625e-08 ;  /* 0x00000001ff4e7431 */ /* 0x000fe200000001ff */
[----:B------:R-:W-:Y:S05]  /*0150*/  BRA `(.L_x_0) ;  /* 0x00000000000c7947 */ /* 0x000fea0003800000 */
.L_x_1:
[----:B------:R-:W1:Y:S01]  /*0160*/  LDCU UR4, c[0x0][0xa80] ;  /* 0x00015000ff0477ac */ /* 0x000e620008000800 */
[----:B------:R-:W-:Y:S01]  /*0170*/  HFMA2 R78, -RZ, RZ, 0, 5.9604644775390625e-08 ;  /* 0x00000001ff4e7431 */ /* 0x000fe200000001ff */
[----:B-1----:R-:W-:-:S07]  /*0180*/  MOV R41, UR4 ;  /* 0x0000000400297c02 */ /* 0x002fce0008000f00 */
.L_x_0:
[----:B------:R-:W2:Y:S02]  /*0190*/  LDCU.64 UR4, c[0x0][0xab0] ;  /* 0x00015600ff0477ac */ /* 0x000ea40008000a00 */
[----:B--2---:R-:W-:-:S04]  /*01a0*/  UISETP.NE.U32.AND UP0, UPT, UR4, URZ, UPT ;  /* 0x000000ff0400728c */ /* 0x004fc8000bf05070 */
[----:B------:R-:W-:-:S09]  /*01b0*/  UISETP.NE.AND.EX UP0, UPT, UR5, URZ, UPT, UP0 ;  /* 0x000000ff0500728c */ /* 0x000fd2000bf05300 */
[----:B------:R-:W-:Y:S05]  /*01c0*/  BRA.U UP0, `(.L_x_2) ;  /* 0x0000000100287547 */ /* 0x000fea000b800000 */
[----:B------:R-:W2:Y:S02]  /*01d0*/  LDCU.64 UR4, c[0x0][0xaa8] ;  /* 0x00015500ff0477ac */ /* 0x000ea40008000a00 */
[----:B--2---:R-:W-:-:S04]  /*01e0*/  UISETP.NE.U32.AND UP0, UPT, UR4, URZ, UPT ;  /* 0x000000ff0400728c */ /* 0x004fc8000bf05070 */
[----:B------:R-:W-:-:S09]  /*01f0*/  UISETP.NE.AND.EX UP0, UPT, UR5, URZ, UPT, UP0 ;  /* 0x000000ff0500728c */ /* 0x000fd2000bf05300 */
[----:B------:R-:W-:Y:S05]  /*0200*/  BRA.U !UP0, `(.L_x_3) ;  /* 0x0000000108107547 */ /* 0x000fea000b800000 */
[----:B------:R-:W2:Y:S01]  /*0210*/  LDC.64 R36, c[0x0][0xaa8] ;  /* 0x0002aa00ff247b82 */ /* 0x000ea20000000a00 */
[----:B------:R-:W2:Y:S02]  /*0220*/  LDCU.64 UR4, c[0x0][0x358] ;  /* 0x00006b00ff0477ac */ /* 0x000ea40008000a00 */
[----:B--2---:R2:W5:Y:S01]  /*0230*/  LDG.E R36, desc[UR4][R36.64] ;  /* 0x0000000424247981 */ /* 0x004562000c1e1900 */
[----:B------:R-:W-:Y:S05]  /*0240*/  BRA `(.L_x_2) ;  /* 0x0000000000087947 */ /* 0x000fea0003800000 */
.L_x_3:
[----:B------:R-:W2:Y:S02]  /*0250*/  LDCU UR4, c[0x0][0xaa0] ;  /* 0x00015400ff0477ac */ /* 0x000ea40008000800 */
[----:B--2---:R-:W-:Y:S02]  /*0260*/  MOV R36, UR4 ;  /* 0x0000000400247c02 */ /* 0x004fe40008000f00 */
.L_x_2:
[----:B------:R-:W-:Y:S01]  /*0270*/  IMAD.U32 R0, RZ, RZ, UR18 ;  /* 0x00000012ff007e24 */ /* 0x000fe2000f8e00ff */
[----:B------:R-:W-:Y:S04]  /*0280*/  BSSY.RECONVERGENT B0, `(.L_x_4) ;  /* 0x000000f000007945 */ /* 0x000fe80003800200 */
[C---:B------:R-:W-:Y:S02]  /*0290*/  ISETP.NE.OR P1, PT, R0.reuse, 0x1, !P2 ;  /* 0x000000010000780c */ /* 0x040fe40005725670 */
[----:B------:R-:W-:-:S11]  /*02a0*/  ISETP.NE.OR P0, PT, R0, 0x3, !P2 ;  /* 0x000000030000780c */ /* 0x000fd60005705670 */
[----:B------:R-:W-:Y:S05]  /*02b0*/  @P1 BRA `(.L_x_5) ;  /* 0x00000000002c1947 */ /* 0x000fea0003800000 */
[----:B------:R-:W3:Y:S02]  /*02c0*/  LDCU.64 UR4, c[0x0][0x348] ;  /* 0x00006900ff0477ac */ /* 0x000ee40008000a00 */
[----:B---3--:R-:W-:Y:S02]  /*02d0*/  UIADD3 UR8, UP2, UPT, UR4, 0x80, URZ ;  /* 0x0000008004087890 */ /* 0x008fe4000ff5e0ff */
[----:B------:R-:W-:Y:S02]  /*02e0*/  UIADD3 UR6, UP1, UPT, UR4, 0x280, URZ ;  /* 0x0000028004067890 */ /* 0x000fe4000ff3e0ff */
[----:B------:R-:W-:Y:S02]  /*02f0*/  UIADD3 UR4, UP0, UPT, UR4, 0x180, URZ ;  /* 0x0000018004047890 */ /* 0x000fe4000ff1e0ff */
[----:B------:R-:W-:Y:S02]  /*0300*/  UIADD3.X UR9, UPT, UPT, URZ, UR5, URZ, UP2, !UPT ;  /* 0x00000005ff097290 */ /* 0x000fe400097fe4ff */
[----:B------:R-:W-:-:S02]  /*0310*/  UIADD3.X UR7, UPT, UPT, URZ, UR5, URZ, UP1, !UPT ;  /* 0x00000005ff077290 */ /* 0x000fc40008ffe4ff */
[----:B------:R-:W-:-:S05]  /*0320*/  UIADD3.X UR5, UPT, UPT, URZ, UR5, URZ, UP0, !UPT ;  /* 0x00000005ff057290 */ /* 0x000fca00087fe4ff */
[----:B------:R3:W-:Y:S02]  /*0330*/  UTMACCTL.PF [UR8] ;  /* 0x00000000080079b9 */ /* 0x0007e40008040000 */
[----:B------:R3:W-:Y:S02]  /*0340*/  UTMACCTL.PF [UR6] ;  /* 0x00000000060079b9 */ /* 0x0007e40008040000 */
[----:B------:R3:W-:Y:S02]  /*0350*/  UTMACCTL.PF [UR4] ;  /* 0x00000000040079b9 */ /* 0x0007e40008040000 */
[----:B---3--:R-:W-:Y:S01]  /*0360*/  NOP ;  /* 0x0000000000007918 */ /* 0x008fe20000000000 */
.L_x_5:
[----:B------:R-:W-:Y:S05]  /*0370*/  BSYNC.RECONVERGENT B0 ;  /* 0x0000000000007941 */ /* 0x000fea0003800200 */
.L_x_4:
[----:B------:R-:W-:Y:S04]  /*0380*/  BSSY.RECONVERGENT B0, `(.L_x_6) ;  /* 0x000000a000007945 */ /* 0x000fe80003800200 */
[----:B------:R-:W-:Y:S05]  /*0390*/  @P0 BRA `(.L_x_7) ;  /* 0x0000000000200947 */ /* 0x000fea0003800000 */
[----:B------:R-:W3:Y:S02]  /*03a0*/  LDCU.64 UR4, c[0x0][0x348] ;  /* 0x00006900ff0477ac */ /* 0x000ee40008000a00 */
[----:B---3--:R-:W-:Y:S02]  /*03b0*/  UIADD3 UR6, UP1, UPT, UR4, 0x780, URZ ;  /* 0x0000078004067890 */ /* 0x008fe4000ff3e0ff */
[----:B------:R-:W-:Y:S02]  /*03c0*/  UIADD3 UR4, UP0, UPT, UR4, 0x880, URZ ;  /* 0x0000088004047890 */ /* 0x000fe4000ff1e0ff */
[----:B------:R-:W-:Y:S02]  /*03d0*/  UIADD3.X UR7, UPT, UPT, URZ, UR5, URZ, UP1, !UPT ;  /* 0x00000005ff077290 */ /* 0x000fe40008ffe4ff */
[----:B------:R-:W-:-:S07]  /*03e0*/  UIADD3.X UR5, UPT, UPT, URZ, UR5, URZ, UP0, !UPT ;  /* 0x00000005ff057290 */ /* 0x000fce00087fe4ff */
[----:B------:R3:W-:Y:S02]  /*03f0*/  UTMACCTL.PF [UR6] ;  /* 0x00000000060079b9 */ /* 0x0007e40008040000 */
[----:B------:R3:W-:Y:S02]  /*0400*/  UTMACCTL.PF [UR4] ;  /* 0x00000000040079b9 */ /* 0x0007e40008040000 */
[----:B---3--:R-:W-:Y:S01]  /*0410*/  NOP ;  /* 0x0000000000007918 */ /* 0x008fe20000000000 */
.L_x_7:
[----:B------:R-:W-:Y:S05]  /*0420*/  BSYNC.RECONVERGENT B0 ;  /* 0x0000000000007941 */ /* 0x000fea0003800200 */
.L_x_6:
[----:B------:R-:W3:Y:S01]  /*0430*/  LDCU.64 UR4, c[0x0][0xa88] ;  /* 0x00015100ff0477ac */ /* 0x000ee20008000a00 */
[----:B------:R-:W-:Y:S02]  /*0440*/  UISETP.EQ.U32.AND UP1, UPT, UR10, URZ, UPT ;  /* 0x000000ff0a00728c */ /* 0x000fe4000bf22070 */
[----:B------:R-:W-:Y:S02]  /*0450*/  UPLOP3.LUT UP4, UPT, UPT, UPT, UPT, 0x80, 0x8 ;  /* 0x000000000008789c */ /* 0x000fe40003f8f070 */
[----:B---3--:R-:W-:-:S04]  /*0460*/  UISETP.NE.U32.AND UP0, UPT, UR4, URZ, UPT ;  /* 0x000000ff0400728c */ /* 0x008fc8000bf05070 */
[----:B------:R-:W-:-:S04]  /*0470*/  UISETP.NE.AND.EX UP2, UPT, UR5, URZ, UPT, UP0 ;  /* 0x000000ff0500728c */ /* 0x000fc8000bf45300 */
[----:B------:R-:W-:-:S04]  /*0480*/  UISETP.EQ.OR.EX UP3, UPT, UR11, URZ, !UP2, UP1 ;  /* 0x000000ff0b00728c */ /* 0x000fc8000d762710 */
[----:B------:R-:W-:-:S06]  /*0490*/  UP2UR UR4, UPR, URZ, 0x8 ;  /* 0x00000008ff047883 */ /* 0x000fcc0008000000 */
[----:B------:R-:W-:Y:S01]  /*04a0*/  MOV R87, UR4 ;  /* 0x0000000400577c02 */ /* 0x000fe20008000f00 */
[----:B------:R-:W-:Y:S06]  /*04b0*/  BRA.U !UP3, `(.L_x_8) ;  /* 0x000000010b207547 */ /* 0x000fec000b800000 */
[----:B------:R-:W-:Y:S01]  /*04c0*/  UISETP.NE.U32.AND UP0, UPT, UR10, URZ, UPT ;  /* 0x000000ff0a00728c */ /* 0x000fe2000bf05070 */
[----:B-----5:R-:W-:Y:S01]  /*04d0*/  FSETP.NEU.AND P0, PT, R41, RZ, PT ;  /* 0x000000ff2900720b */ /* 0x020fe20003f0d000 */
[----:B------:R-:W-:Y:S02]  /*04e0*/  USEL UR4, URZ, 0xffffffff, UP2 ;  /* 0xffffffffff047887 */ /* 0x000fe40009000000 */
[----:B------:R-:W-:-:S10]  /*04f0*/  UISETP.NE.AND.EX UP1, UPT, UR11, URZ, UPT, UP0 ;  /* 0x000000ff0b00728c */ /* 0x000fd4000bf25300 */
[----:B------:R-:W-:Y:S01]  /*0500*/  VOTEU.ANY UP0, P0 ;  /* 0x0000000000ff7886 */ /* 0x000fe20000000100 */
[----:B------:R-:W-:-:S04]  /*0510*/  @!UP1 USEL UR4, URZ, 0xffffffff, UP0 ;  /* 0xffffffffff049887 */ /* 0x000fc80008000000 */
[----:B------:R-:W-:-:S04]  /*0520*/  ULOP3.LUT UR4, UR4, 0x1, URZ, 0xc0, !UPT ;  /* 0x0000000104047892 */ /* 0x000fc8000f8ec0ff */
[----:B------:R-:W-:-:S11]  /*0530*/  UISETP.NE.U32.AND UP4, UPT, UR4, 0x1, UPT ;  /* 0x000000010400788c */ /* 0x000fd6000bf85070 */
.L_x_8:
[----:B------:R-:W3:Y:S02]  /*0540*/  SHFL.IDX PT, R0, R80, RZ, 0x1f ;  /* 0x00001fff50007589 */ /* 0x000ee400000e0000 */
[----:B---3--:R-:W-:-:S13]  /*0550*/  ISETP.NE.AND P0, PT, R0, RZ, PT ;  /* 0x000000ff0000720c */ /* 0x008fda0003f05270 */
[----:B------:R-:W-:Y:S05]  /*0560*/  @P0 BRA `(.L_x_9) ;  /* 0x0000000000540947 */ /* 0x000fea0003800000 */
[----:B------:R-:W-:Y:S01]  /*0570*/  UMOV UR4, 0x400 ;  /* 0x0000040000047882 */ /* 0x000fe20000000000 */
[----:B------:R-:W-:Y:S01]  /*0580*/  UMOV UR6, 0x1 ;  /* 0x0000000100067882 */ /* 0x000fe20000000000 */
[----:B------:R-:W-:Y:S02]  /*0590*/  ULEA UR4, UR54, UR4, 0x18 ;  /* 0x0000000436047291 */ /* 0x000fe4000f8ec0ff */
[----:B------:R-:W-:-:S04]  /*05a0*/  UIADD3 UR6, UPT, UPT, -UR6, 0x100000, URZ ;  /* 0x0010000006067890 */ /* 0x000fc8000fffe1ff */
[----:B------:R-:W-:Y:S02]  /*05b0*/  USHF.L.U32 UR7, UR6, 0xb, URZ ;  /* 0x0000000b06077899 */ /* 0x000fe400080006ff */
[----:B------:R-:W-:Y:S01]  /*05c0*/  USHF.L.U32 UR6, UR6, 0x1, URZ ;  /* 0x0000000106067899 */ /* 0x000fe200080006ff */
[----:B------:R-:W-:Y:S01]  /*05d0*/  ELECT P0, URZ, PT ;  /* 0x0000000000ff782f */ /* 0x000fe20003800000 */
[----:B------:R-:W3:Y:S10]  /*05e0*/  FENCE.VIEW.ASYNC.S ;  /* 0x00000000000073c6 */ /* 0x000ef40000000000 */
[----:B---3--:R3:W4:Y:S01]  /*05f0*/  SYNCS.EXCH.64 URZ, [UR4], UR6 ;  /* 0x0000000604ff75b2 */ /* 0x0087220008000100 */
[----:B------:R3:W1:Y:S01]  /*0600*/  SYNCS.EXCH.64 URZ, [UR4+0x30], UR6 ;  /* 0x0000300604ff75b2 */ /* 0x0006620008000100 */
        /* <DEDUP_REMOVED lines=10> */
[----:B------:R-:W-:Y:S01]  /*06b0*/  NOP ;  /* 0x0000000000007918 */ /* 0x000fe20000000000 */
.L_x_9:
[----:B------:R-:W2:Y:S01]  /*06c0*/  SHFL.IDX PT, R0, R80, RZ, 0x1f ;  /* 0x00001fff50007589 */ /* 0x000ea200000e0000 */
[----:B------:R-:W-:Y:S01]  /*06d0*/  NOP ;  /* 0x0000000000007918 */ /* 0x000fe20000000000 */
[----:B--2---:R-:W-:-:S13]  /*06e0*/  ISETP.NE.AND P0, PT, R0, 0x1, PT ;  /* 0x000000010000780c */ /* 0x004fda0003f05270 */
[----:B------:R-:W-:Y:S05]  /*06f0*/  @P0 BRA `(.L_x_10) ;  /* 0x0000000000540947 */ /* 0x000fea0003800000 */
[----:B---3--:R-:W-:Y:S01]  /*0700*/  UMOV UR4, 0x400 ;  /* 0x0000040000047882 */ /* 0x008fe20000000000 */
[----:B------:R-:W-:Y:S01]  /*0710*/  UMOV UR8, 0x20 ;  /* 0x0000002000087882 */ /* 0x000fe20000000000 */
[----:B------:R-:W-:Y:S01]  /*0720*/  UMOV UR6, 0x80 ;  /* 0x0000008000067882 */ /* 0x000fe20000000000 */
[----:B------:R-:W-:Y:S02]  /*0730*/  ULEA UR4, UR54, UR4, 0x18 ;  /* 0x0000000436047291 */ /* 0x000fe4000f8ec0ff */
[----:B------:R-:W-:-:S04]  /*0740*/  UIADD3 UR8, UPT, UPT, -UR8, 0x100000, URZ ;  /* 0x0010000008087890 */ /* 0x000fc8000fffe1ff */
[----:B------:R-:W-:Y:S02]  /*0750*/  USHF.L.U32 UR9, UR8, 0xb, URZ ;  /* 0x0000000b08097899 */ /* 0x000fe400080006ff */
[----:B------:R-:W-:Y:S02]  /*0760*/  USHF.L.U32 UR8, UR8, 0x1, URZ ;  /* 0x0000000108087899 */ /* 0x000fe400080006ff */
[----:B------:R-:W-:-:S04]  /*0770*/  UIADD3 UR6, UPT, UPT, -UR6, 0x100000, URZ ;  /* 0x0010000006067890 */ /* 0x000fc8000fffe1ff */
[----:B------:R-:W-:Y:S02]  /*0780*/  USHF.L.U32 UR7, UR6, 0xb, URZ ;  /* 0x0000000b06077899 */ /* 0x000fe400080006ff */
[----:B------:R-:W-:Y:S01]  /*0790*/  USHF.L.U32 UR6, UR6, 0x1, URZ ;  /* 0x0000000106067899 */ /* 0x000fe200080006ff */
[----:B------:R-:W-:Y:S01]  /*07a0*/  ELECT P0, URZ, PT ;  /* 0x0000000000ff782f */ /* 0x000fe20003800000 */
[----:B------:R-:W2:Y:S02]  /*07b0*/  FENCE.VIEW.ASYNC.S ;  /* 0x00000000000073c6 */ /* 0x000ea40000000000 */
[----:B--2---:R2:W3:Y:S08]  /*07c0*/  SYNCS.EXCH.64 URZ, [UR4+0x60], UR8 ;  /* 0x0000600804ff75b2 */ /* 0x0044f00008000100 */
        /* <DEDUP_REMOVED lines=8> */
.L_x_10:
[----:B------:R-:W4:Y:S01]  /*0850*/  SHFL.IDX PT, R0, R80, RZ, 0x1f ;  /* 0x00001fff50007589 */ /* 0x000f2200000e0000 */
[----:B------:R-:W-:Y:S01]  /*0860*/  NOP ;  /* 0x0000000000007918 */ /* 0x000fe20000000000 */
[----:B----4-:R-:W-:-:S13]  /*0870*/  ISETP.NE.AND P0, PT, R0, 0x3, PT ;  /* 0x000000030000780c */ /* 0x010fda0003f05270 */
[----:B------:R-:W-:Y:S05]  /*0880*/  @P0 BRA `(.L_x_11) ;  /* 0x00000000002c0947 */ /* 0x000fea0003800000 */
[----:B--23--:R-:W-:Y:S01]  /*0890*/  UMOV UR6, 0x400 ;  /* 0x0000040000067882 */ /* 0x00cfe20000000000 */
[----:B------:R-:W-:Y:S01]  /*08a0*/  UMOV UR4, 0x20 ;  /* 0x0000002000047882 */ /* 0x000fe20000000000 */
[----:B------:R-:W-:Y:S02]  /*08b0*/  ULEA UR6, UR54, UR6, 0x18 ;  /* 0x0000000636067291 */ /* 0x000fe4000f8ec0ff */
[----:B------:R-:W-:-:S04]  /*08c0*/  UIADD3 UR4, UPT, UPT, -UR4, 0x100000, URZ ;  /* 0x0010000004047890 */ /* 0x000fc8000fffe1ff */
[----:B------:R-:W-:Y:S02]  /*08d0*/  USHF.L.U32 UR5, UR4, 0xb, URZ ;  /* 0x0000000b04057899 */ /* 0x000fe400080006ff */
[----:B------:R-:W-:Y:S01]  /*08e0*/  USHF.L.U32 UR4, UR4, 0x1, URZ ;  /* 0x0000000104047899 */ /* 0x000fe200080006ff */
[----:B------:R-:W-:Y:S01]  /*08f0*/  ELECT P0, URZ, PT ;  /* 0x0000000000ff782f */ /* 0x000fe20003800000 */
[----:B------:R-:W2:Y:S10]  /*0900*/  FENCE.VIEW.ASYNC.S ;  /* 0x00000000000073c6 */ /* 0x000eb40000000000 */
[----:B--2---:R4:W2:Y:S01]  /*0910*/  SYNCS.EXCH.64 URZ, [UR6+0xa0], UR4 ;  /* 0x0000a00406ff75b2 */ /* 0x0048a20008000100 */
[----:B------:R4:W3:Y:S02]  /*0920*/  SYNCS.EXCH.64 URZ, [UR6+0xa8], UR4 ;  /* 0x0000a80406ff75b2 */ /* 0x0008e40008000100 */
[----:B----4-:R-:W-:Y:S01]  /*0930*/  NOP ;  /* 0x0000000000007918 */ /* 0x010fe20000000000 */
.L_x_11:
[----:B------:R-:W4:Y:S01]  /*0940*/  SHFL.IDX PT, R0, R80, RZ, 0x1f ;  /* 0x00001fff50007589 */ /* 0x000f2200000e0000 */
[----:B------:R-:W-:Y:S01]  /*0950*/  NOP ;  /* 0x0000000000007918 */ /* 0x000fe20000000000 */
[----:B----4-:R-:W-:-:S13]  /*0960*/  ISETP.NE.AND P0, PT, R0, 0x4, PT ;  /* 0x000000040000780c */ /* 0x010fda0003f05270 */
[----:B------:R-:W-:Y:S05]  /*0970*/  @P0 BRA `(.L_x_12) ;  /* 0x0000000000480947 */ /* 0x000fea0003800000 */
[----:B--23--:R-:W-:Y:S01]  /*0980*/  UMOV UR4, 0x1e0 ;  /* 0x000001e000047882 */ /* 0x00cfe20000000000 */
[----:B------:R-:W-:Y:S01]  /*0990*/  UMOV UR6, 0x400 ;  /* 0x0000040000067882 */ /* 0x000fe20000000000 */
[----:B------:R-:W-:Y:S01]  /*09a0*/  USEL UR4, UR4, 0x1a0, UP4 ;  /* 0x000001a004047887 */ /* 0x000fe2000a000000 */
        /* <DEDUP_REMOVED lines=10> */
[----:B--2---:R4:W2:Y:S08]  /*0a50*/  SYNCS.EXCH.64 URZ, [UR6+0xb0], UR8 ;  /* 0x0000b00806ff75b2 */ /* 0x0048b00008000100 */
[----:B------:R4:W3:Y:S01]  /*0a60*/  SYNCS.EXCH.64 URZ, [UR6+0xc0], UR4 ;  /* 0x0000c00406ff75b2 */ /* 0x0008e20008000100 */
[----:B------:R4:W1:Y:S01]  /*0a70*/  SYNCS.EXCH.64 URZ, [UR6+0xb8], UR8 ;  /* 0x0000b80806ff75b2 */ /* 0x0008620008000100 */
[----:B------:R4:W1:Y:S02]  /*0a80*/  SYNCS.EXCH.64 URZ, [UR6+0xc8], UR4 ;  /* 0x0000c80406ff75b2 */ /* 0x0008640008000100 */
[----:B----4-:R-:W-:Y:S01]  /*0a90*/  NOP ;  /* 0x0000000000007918 */ /* 0x010fe20000000000 */
.L_x_12:
[----:B------:R-:W4:Y:S01]  /*0aa0*/  SHFL.IDX PT, R0, R80, RZ, 0x1f ;  /* 0x00001fff50007589 */ /* 0x000f2200000e0000 */
[----:B------:R-:W-:Y:S01]  /*0ab0*/  NOP ;  /* 0x0000000000007918 */ /* 0x000fe20000000000 */
[----:B----4-:R-:W-:-:S13]  /*0ac0*/  ISETP.NE.AND P0, PT, R0, 0x5, PT ;  /* 0x000000050000780c */ /* 0x010fda0003f05270 */
[----:B------:R-:W-:Y:S05]  /*0ad0*/  @P0 BRA `(.L_x_13) ;  /* 0x00000000003c0947 */ /* 0x000fea0003800000 */
[----:B--23--:R-:W-:Y:S01]  /*0ae0*/  UMOV UR4, 0x400 ;  /* 0x0000040000047882 */ /* 0x00cfe20000000000 */
        /* <DEDUP_REMOVED lines=12> */
[----:B------:R4:W3:Y:S02]  /*0bb0*/  SYNCS.EXCH.64 URZ, [UR4+0xd8], UR8 ;  /* 0x0000d80804ff75b2 */ /* 0x0008e40008000100 */
[----:B----4-:R-:W-:Y:S01]  /*0bc0*/  NOP ;  /* 0x0000000000007918 */ /* 0x010fe20000000000 */
.L_x_13:
[----:B------:R-:W4:Y:S01]  /*0bd0*/  SHFL.IDX PT, R0, R80, RZ, 0x1f ;  /* 0x00001fff50007589 */ /* 0x000f2200000e0000 */
[----:B------:R-:W-:Y:S01]  /*0be0*/  ISETP.NE.OR P1, PT, RZ, UR18, !P2 ;  /* 0x00000012ff007c0c */ /* 0x000fe2000d725670 */
        /* <DEDUP_REMOVED lines=12> */
[----:B------:R4:W3:Y:S01]  /*0cb0*/  SYNCS.EXCH.64 URZ, [UR4+0xf0], UR6 ;  /* 0x0000f00604ff75b2 */ /* 0x0008e20008000100 */
[----:B------:R4:W1:Y:S01]  /*0cc0*/  SYNCS.EXCH.64 URZ, [UR4+0xe8], UR6 ;  /* 0x0000e80604ff75b2 */ /* 0x0008620008000100 */
[----:B------:R4:W1:Y:S02]  /*0cd0*/  SYNCS.EXCH.64 URZ, [UR4+0xf8], UR6 ;  /* 0x0000f80604ff75b2 */ /* 0x0008640008000100 */
[----:B----4-:R-:W-:Y:S01]  /*0ce0*/  NOP ;  /* 0x0000000000007918 */ /* 0x010fe20000000000 */
.L_x_14:
[----:B------:R-:W-:Y:S01]  /*0cf0*/  VOTEU.ALL UP0, P1 ;  /* 0x0000000000ff7886 */ /* 0x000fe20000800000 */
[----:B--23--:R-:W-:Y:S01]  /*0d00*/  UMOV UR4, 0x100 ;  /* 0x0000010000047882 */ /* 0x00cfe20000000000 */
[----:B------:R-:W2:Y:S01]  /*0d10*/  LDCU UR7, c[0x0][0x36c] ;  /* 0x00006d80ff0777ac */ /* 0x000ea20008000800 */
[----:B------:R-:W-:Y:S01]  /*0d20*/  NOP ;  /* 0x0000000000007918 */ /* 0x000fe20000000000 */
[----:B-1----:R-:W-:Y:S01]  /*0d30*/  LOP3.LUT R3, R95, 0x1f, RZ, 0xc0, !PT ;  /* 0x0000001f5f037812 */ /* 0x002fe200078ec0ff */
[----:B------:R-:W-:Y:S01]  /*0d40*/  @!UP0 UMOV UR6, 0x400 ;  /* 0x0000040000068882 */ /* 0x000fe20000000000 */
[----:B------:R-:W-:-:S04]  /*0d50*/  @!UP0 UIADD3 UR4, UPT, UPT, -UR4, 0x100000, URZ ;  /* 0x0010000004048890 */ /* 0x000fc8000fffe1ff */
[----:B------:R-:W-:Y:S02]  /*0d60*/  @!UP0 USHF.L.U32 UR5, UR4, 0xb, URZ ;  /* 0x0000000b04058899 */ /* 0x000fe400080006ff */
[----:B------:R-:W-:Y:S02]  /*0d70*/  @!UP0 USHF.L.U32 UR4, UR4, 0x1, URZ ;  /* 0x0000000104048899 */ /* 0x000fe400080006ff */
[----:B------:R-:W-:Y:S01]  /*0d80*/  @!UP0 ULEA UR6, UR54, UR6, 0x18 ;  /* 0x0000000636068291 */ /* 0x000fe2000f8ec0ff */
[----:B------:R-:W-:Y:S01]  /*0d90*/  VOTEU.ALL UP0, P1 ;  /* 0x0000000000ff7886 */ /* 0x000fe20000800000 */
[----:B------:R-:W-:Y:S02]  /*0da0*/  UISETP.NE.AND UP5, UPT, UR18, URZ, UPT ;  /* 0x000000ff1200728c */ /* 0x000fe4000bfa5270 */
[----:B--2---:R-:W-:Y:S01]  /*0db0*/  UISETP.EQ.U32.AND UP6, UPT, UR7, 0x1, UPT ;  /* 0x000000010700788c */ /* 0x004fe2000bfc2070 */
[----:B------:R-:W1:Y:S07]  /*0dc0*/  FENCE.VIEW.ASYNC.S ;  /* 0x00000000000073c6 */ /* 0x000e6e0000000000 */
[----:B-1----:R1:W2:Y:S01]  /*0dd0*/  @!UP0 SYNCS.EXCH.64 URZ, [UR6+0x100], UR4 ;  /* 0x0001000406ff85b2 */ /* 0x0022a20008000100 */
[----:B------:R-:W-:Y:S05]  /*0de0*/  BRA.U !UP6, `(.L_x_15) ;  /* 0x000000010e087547 */ /* 0x000fea000b800000 */
[----:B--2---:R-:W-:Y:S01]  /*0df0*/  UCGABAR_ARV ;  /* 0x00000000000079c7 */ /* 0x004fe20008000000 */
[----:B------:R-:W-:Y:S05]  /*0e00*/  BRA `(.L_x_16) ;  /* 0x0000000000047947 */ /* 0x000fea0003800000 */
.L_x_15:
[----:B--2---:R-:W-:Y:S01]  /*0e10*/  NOP ;  /* 0x0000000000007918 */ /* 0x004fe20000000000 */
.L_x_16:
[----:B------:R-:W2:Y:S01]  /*0e20*/  S2UR UR26, SR_CTAID.X ;  /* 0x00000000001a79c3 */ /* 0x000ea20000002500 */
[----:B------:R-:W-:-:S05]  /*0e30*/  CS2R.32 R86, SR_CgaSize ;  /* 0x0000000000567805 */ /* 0x000fca0000008a00 */
[----:B------:R-:W-:-:S05]  /*0e40*/  IMAD R86, R86, -0xa0, RZ ;  /* 0xffffff6056567824 */ /* 0x000fca00078e02ff */
[----:B-1----:R-:W-:-:S14]  /*0e50*/  R2UR UR5, R86 ;  /* 0x00000000560572ca */ /* 0x002fdc00000e0000 */
[----:B------:R-:W1:Y:S01]  /*0e60*/  LDCU UR5, c[0x0][UR5+0x2b0] ;  /* 0x00005600050577ac */ /* 0x000e620008000800 */
[----:B------:R-:W-:-:S05]  /*0e70*/  CS2R.32 R86, SR_CgaSize ;  /* 0x0000000000567805 */ /* 0x000fca0000008a00 */
[----:B------:R-:W-:-:S05]  /*0e80*/  IMAD R86, R86, -0xa0, RZ ;  /* 0xffffff6056567824 */ /* 0x000fca00078e02ff */
[----:B------:R-:W-:-:S14]  /*0e90*/  R2UR UR4, R86 ;  /* 0x00000000560472ca */ /* 0x000fdc00000e0000 */
[----:B------:R-:W3:Y:S01]  /*0ea0*/  LDCU UR4, c[0x0][UR4+0x2b4] ;  /* 0x00005680040477ac */ /* 0x000ee20008000800 */
[----:B------:R-:W4:Y:S01]  /*0eb0*/  S2UR UR7, SR_CTAID.Y ;  /* 0x00000000000779c3 */ /* 0x000f220000002600 */
[----:B------:R-:W-:-:S05]  /*0ec0*/  CS2R.32 R86, SR_CgaSize ;  /* 0x0000000000567805 */ /* 0x000fca0000008a00 */
[----:B------:R-:W-:-:S05]  /*0ed0*/  IMAD R86, R86, -0xa0, RZ ;  /* 0xffffff6056567824 */ /* 0x000fca00078e02ff */
[----:B------:R-:W-:-:S14]  /*0ee0*/  R2UR UR8, R86 ;  /* 0x00000000560872ca */ /* 0x000fdc00000e0000 */
[----:B------:R-:W3:Y:S01]  /*0ef0*/  LDCU UR8, c[0x0][UR8+0x2a0] ;  /* 0x00005400080877ac */ /* 0x000ee20008000800 */
[----:B------:R-:W-:-:S05]  /*0f00*/  CS2R.32 R86, SR_CgaSize ;  /* 0x0000000000567805 */ /* 0x000fca0000008a00 */
[----:B------:R-:W-:-:S05]  /*0f10*/  IMAD R86, R86, -0xa0, RZ ;  /* 0xffffff6056567824 */ /* 0x000fca00078e02ff */
[----:B------:R-:W-:-:S14]  /*0f20*/  R2UR UR9, R86 ;  /* 0x00000000560972ca */ /* 0x000fdc00000e0000 */
[----:B------:R-:W3:Y:S01]  /*0f30*/  LDCU UR9, c[0x0][UR9+0x2a4] ;  /* 0x00005480090977ac */ /* 0x000ee20008000800 */
[----:B------:R-:W3:Y:S01]  /*0f40*/  S2UR UR36, SR_CTAID.Z ;  /* 0x00000000002479c3 */ /* 0x000ee20000002700 */
[----:B------:R-:W3:Y:S01]  /*0f50*/  LDCU UR19, c[0x0][0xd24] ;  /* 0x0001a480ff1377ac */ /* 0x000ee20008000800 */
[----:B------:R-:W3:Y:S01]  /*0f60*/  LDCU UR45, c[0x0][0xd24] ;  /* 0x0001a480ff2d77ac */ /* 0x000ee20008000800 */
[----:B--2---:R-:W-:Y:S01]  /*0f70*/  I2FP.F32.U32 R2, UR26 ;  /* 0x0000001a00027c45 */ /* 0x004fe20008201000 */
[----:B------:R-:W2:Y:S04]  /*0f80*/  LDCU UR23, c[0x0][0xd30] ;  /* 0x0001a600ff1777ac */ /* 0x000ea80008000800 */
[----:B-1----:R-:W-:Y:S01]  /*0f90*/  FMUL R2, R2, UR5 ;  /* 0x0000000502027c20 */ /* 0x002fe20008400000 */
[----:B------:R-:W-:Y:S01]  /*0fa0*/  ULOP3.LUT UR42, UR26, 0x1, URZ, 0xc0, !UPT ;  /* 0x000000011a2a7892 */ /* 0x000fe2000f8ec0ff */
[----:B----4-:R-:W-:Y:S01]  /*0fb0*/  I2FP.F32.U32 R0, UR7 ;  /* 0x0000000700007c45 */ /* 0x010fe20008201000 */
[----:B------:R-:W-:-:S03]  /*0fc0*/  UMOV UR27, UR7 ;  /* 0x00000007001b7c82 */ /* 0x000fc60008000000 */
[----:B------:R-:W1:Y:S01]  /*0fd0*/  F2I.U32.TRUNC.NTZ R2, R2 ;  /* 0x0000000200027305 */ /* 0x000e62000020f000 */
[----:B---3--:R-:W-:Y:S01]  /*0fe0*/  UISETP.GE.AND UP1, UPT, UR19, 0x1, UPT ;  /* 0x000000011300788c */ /* 0x008fe2000bf26270 */
[----:B------:R-:W-:-:S06]  /*0ff0*/  FMUL R0, R0, UR4 ;  /* 0x0000000400007c20 */ /* 0x000fcc0008400000 */
[----:B------:R-:W3:Y:S01]  /*1000*/  F2I.U32.TRUNC.NTZ R0, R0 ;  /* 0x0000000000007305 */ /* 0x000ee2000020f000 */
[----:B-1----:R-:W-:Y:S02]  /*1010*/  R2UR UR4, R2 ;  /* 0x00000000020472ca */ /* 0x002fe400000e0000 */
[----:B------:R-:W-:Y:S02]  /*1020*/  PRMT R2, RZ, 0x7610, R2 ;  /* 0x00007610ff027816 */ /* 0x000fe40000000002 */
[----:B---3--:R-:W-:Y:S02]  /*1030*/  R2UR UR6, R0 ;  /* 0x00000000000672ca */ /* 0x008fe400000e0000 */
[----:B------:R-:W-:-:S07]  /*1040*/  PRMT R0, RZ, 0x7610, R0 ;  /* 0x00007610ff007816 */ /* 0x000fce0000000000 */
[----:B------:R-:W-:-:S04]  /*1050*/  UIADD3 UR5, UPT, UPT, -UR4, URZ, URZ ;  /* 0x000000ff04057290 */ /* 0x000fc8000fffe1ff */
[----:B------:R-:W-:Y:S02]  /*1060*/  UIMAD UR5, UR8, UR5, UR26 ;  /* 0x00000005080572a4 */ /* 0x000fe4000f8e021a */
[----:B------:R-:W-:-:S04]  /*1070*/  UIADD3 UR4, UPT, UPT, -UR6, URZ, URZ ;  /* 0x000000ff06047290 */ /* 0x000fc8000fffe1ff */
[----:B------:R-:W-:Y:S01]  /*1080*/  IMAD.U32 R86, RZ, RZ, UR5 ;  /* 0x00000005ff567e24 */ /* 0x000fe2000f8e00ff */
[----:B------:R-:W-:-:S06]  /*1090*/  UIMAD UR4, UR9, UR4, UR7 ;  /* 0x00000004090472a4 */ /* 0x000fcc000f8e0207 */
[----:B------:R-:W-:Y:S01]  /*10a0*/  IMAD.U32 R85, RZ, RZ, UR4 ;  /* 0x00000004ff557e24 */ /* 0x000fe2000f8e00ff */
[----:B--2---:R-:W-:Y:S06]  /*10b0*/  BRA.U UP5, `(.L_x_17) ;  /* 0x0000000105307547 */ /* 0x004fec000b800000 */
[----:B------:R-:W-:Y:S01]  /*10c0*/  R2UR UR5, R85 ;  /* 0x00000000550572ca */ /* 0x000fe200000e0000 */
[----:B------:R-:W-:Y:S01]  /*10d0*/  UMOV UR7, 0x3 ;  /* 0x0000000300077882 */ /* 0x000fe20000000000 */
[----:B------:R-:W-:-:S11]  /*10e0*/  R2UR UR4, R86 ;  /* 0x00000000560472ca */ /* 0x000fd600000e0000 */
[----:B------:R-:W-:-:S04]  /*10f0*/  UISETP.NE.AND UP0, UPT, UR5, URZ, UPT ;  /* 0x000000ff0500728c */ /* 0x000fc8000bf05270 */
[----:B------:R-:W-:Y:S02]  /*1100*/  UISETP.LT.U32.OR UP0, UPT, UR4, 0x2, !UP0 ;  /* 0x000000020400788c */ /* 0x000fe4000c701470 */
[----:B------:R-:W-:Y:S02]  /*1110*/  ULOP3.LUT UR4, UR4, 0xfffffffe, URZ, 0xc0, !UPT ;  /* 0xfffffffe04047892 */ /* 0x000fe4000f8ec0ff */
[----:B------:R-:W-:Y:S02]  /*1120*/  USEL UR6, URZ, 0x1, !UP0 ;  /* 0x00000001ff067887 */ /* 0x000fe4000c000000 */
[----:B------:R-:W-:Y:S02]  /*1130*/  USEL UR5, URZ, 0x2, !UP0 ;  /* 0x00000002ff057887 */ /* 0x000fe4000c000000 */
[----:B------:R-:W-:Y:S02]  /*1140*/  USHF.L.U32 UR4, UR7, UR4, URZ ;  /* 0x0000000407047299 */ /* 0x000fe400080006ff */
[----:B------:R-:W-:-:S04]  /*1150*/  UIADD3 UR5, UPT, UPT, UR6, UR5, URZ ;  /* 0x0000000506057290 */ /* 0x000fc8000fffe0ff */
[----:B------:R-:W-:Y:S02]  /*1160*/  IMAD.U32 R0, RZ, RZ, UR4 ;  /* 0x00000004ff007e24 */ /* 0x000fe4000f8e00ff */
[----:B------:R-:W-:Y:S02]  /*1170*/  IMAD.U32 R2, RZ, RZ, UR5 ;  /* 0x00000005ff027e24 */ /* 0x000fe4000f8e00ff */
.L_x_17:
[----:B------:R-:W-:Y:S05]  /*1180*/  BRA.U !UP1, `(.L_x_18) ;  /* 0x0000000109d07547 */ /* 0x000fea000b800000 */
[----:B------:R-:W1:Y:S01]  /*1190*/  LDCU.128 UR12, c[0x0][0xd10] ;  /* 0x0001a200ff0c77ac */ /* 0x000e620008000c00 */
[----:B------:R-:W2:Y:S01]  /*11a0*/  LDCU UR6, c[0x0][0x370] ;  /* 0x00006e00ff0677ac */ /* 0x000ea20008000800 */
[----:B------:R-:W3:Y:S01]  /*11b0*/  LDCU UR7, c[0x0][0x374] ;  /* 0x00006e80ff0777ac */ /* 0x000ee20008000800 */
[----:B------:R-:W4:Y:S01]  /*11c0*/  LDCU UR21, c[0x0][0xd0c] ;  /* 0x0001a180ff1577ac */ /* 0x000f220008000800 */
[----:B------:R-:W4:Y:S01]  /*11d0*/  LDCU UR22, c[0x0][0xd20] ;  /* 0x0001a400ff1677ac */ /* 0x000f220008000800 */
[----:B------:R-:W4:Y:S01]  /*11e0*/  LDCU.64 UR8, c[0x0][0xd28] ;  /* 0x0001a500ff0877ac */ /* 0x000f220008000a00 */
[----:B-1----:R-:W-:Y:S02]  /*11f0*/  UISETP.NE.AND UP3, UPT, UR14, 0x1, UPT ;  /* 0x000000010e00788c */ /* 0x002fe4000bf65270 */
[----:B---3--:R-:W-:Y:S02]  /*1200*/  UIMAD.WIDE.U32 UR10, UR7, UR15, URZ ;  /* 0x0000000f070a72a5 */ /* 0x008fe4000f8e00ff */
[----:B--2---:R-:W-:-:S02]  /*1210*/  UIMAD.WIDE.U32 UR16, UR6, UR12, URZ ;  /* 0x0000000c061072a5 */ /* 0x004fc4000f8e00ff */
[----:B----4-:R-:W-:Y:S02]  /*1220*/  UISETP.NE.AND UP0, UPT, UR21, 0x1, UPT ;  /* 0x000000011500788c */ /* 0x010fe4000bf05270 */
[----:B------:R-:W-:Y:S01]  /*1230*/  UIMAD.WIDE.U32 UR4, UR26, UR12, URZ ;  /* 0x0000000c1a0472a5 */ /* 0x000fe2000f8e00ff */
[----:B------:R-:W-:Y:S02]  /*1240*/  UMOV UR10, UR11 ;  /* 0x0000000b000a7c82 */ /* 0x000fe40008000000 */
[----:B------:R-:W-:Y:S01]  /*1250*/  UMOV UR16, UR17 ;  /* 0x0000001100107c82 */ /* 0x000fe20008000000 */
[----:B------:R-:W-:Y:S02]  /*1260*/  @UP3 USHF.R.U32.HI UR7, URZ, UR22, UR10 ;  /* 0x00000016ff073299 */ /* 0x000fe4000801160a */
[----:B------:R-:W-:Y:S02]  /*1270*/  UISETP.NE.AND UP1, UPT, UR19, 0x1, UPT ;  /* 0x000000011300788c */ /* 0x000fe4000bf25270 */
[----:B------:R-:W-:-:S02]  /*1280*/  USHF.R.U32.HI UR5, URZ, UR13, UR5 ;  /* 0x0000000dff057299 */ /* 0x000fc40008011605 */
[----:B------:R-:W-:Y:S02]  /*1290*/  @UP0 USHF.R.U32.HI UR6, URZ, UR13, UR16 ;  /* 0x0000000dff060299 */ /* 0x000fe40008011610 */
[----:B------:R-:W-:Y:S02]  /*12a0*/  UIMAD.WIDE.U32 UR12, UR27, UR15, URZ ;  /* 0x0000000f1b0c72a5 */ /* 0x000fe4000f8e00ff */
[----:B------:R-:W-:Y:S02]  /*12b0*/  UIMAD.WIDE.U32 UR10, UR7, UR8, URZ ;  /* 0x00000008070a72a5 */ /* 0x000fe4000f8e00ff */
[----:B------:R-:W-:Y:S02]  /*12c0*/  UIMAD.WIDE.U32 UR16, UR6, UR8, URZ ;  /* 0x00000008061072a5 */ /* 0x000fe4000f8e00ff */
[----:B------:R-:W-:Y:S01]  /*12d0*/  USEL UR5, UR26, UR5, !UP0 ;  /* 0x000000051a057287 */ /* 0x000fe2000c000000 */
[----:B------:R-:W-:Y:S02]  /*12e0*/  UMOV UR4, UR13 ;  /* 0x0000000d00047c82 */ /* 0x000fe40008000000 */
[----:B------:R-:W-:Y:S01]  /*12f0*/  UMOV UR10, UR11 ;  /* 0x0000000b000a7c82 */ /* 0x000fe20008000000 */
[----:B------:R-:W-:-:S02]  /*1300*/  USHF.R.U32.HI UR4, URZ, UR22, UR4 ;  /* 0x00000016ff047299 */ /* 0x000fc40008011604 */
[----:B------:R-:W-:Y:S01]  /*1310*/  @UP1 USHF.R.U32.HI UR7, URZ, UR9, UR10 ;  /* 0x00000009ff071299 */ /* 0x000fe2000801160a */
[----:B------:R-:W-:Y:S01]  /*1320*/  UMOV UR16, UR17 ;  /* 0x0000001100107c82 */ /* 0x000fe20008000000 */
[----:B------:R-:W-:Y:S02]  /*1330*/  USEL UR4, UR27, UR4, !UP3 ;  /* 0x000000041b047287 */ /* 0x000fe4000d800000 */
[----:B------:R-:W-:Y:S02]  /*1340*/  @UP1 USHF.R.U32.HI UR6, URZ, UR9, UR16 ;  /* 0x00000009ff061299 */ /* 0x000fe40008011610 */
[----:B------:R-:W-:Y:S02]  /*1350*/  UIMAD UR7, UR7, UR19, URZ ;  /* 0x00000013070772a4 */ /* 0x000fe4000f8e02ff */
[----:B------:R-:W-:Y:S02]  /*1360*/  UIMAD UR12, UR6, UR19, URZ ;  /* 0x00000013060c72a4 */ /* 0x000fe4000f8e02ff */
[----:B------:R-:W-:-:S02]  /*1370*/  UISETP.GE.AND UP0, UPT, UR4, UR7, UPT ;  /* 0x000000070400728c */ /* 0x000fc4000bf06270 */
[----:B------:R-:W-:Y:S02]  /*1380*/  UIMAD.WIDE.U32 UR10, UR4, UR8, URZ ;  /* 0x00000008040a72a5 */ /* 0x000fe4000f8e00ff */
[----:B------:R-:W-:Y:S02]  /*1390*/  UISETP.GE.OR UP0, UPT, UR5, UR12, UP0 ;  /* 0x0000000c0500728c */ /* 0x000fe40008706670 */
[----:B------:R-:W-:Y:S02]  /*13a0*/  UIMAD.WIDE.U32 UR12, UR5, UR8, URZ ;  /* 0x00000008050c72a5 */ /* 0x000fe4000f8e00ff */
[----:B------:R-:W-:Y:S01]  /*13b0*/  UIADD3 UR10, UPT, UPT, -UR4, URZ, URZ ;  /* 0x000000ff040a7290 */ /* 0x000fe2000fffe1ff */
[----:B------:R-:W-:Y:S01]  /*13c0*/  UMOV UR8, UR11 ;  /* 0x0000000b00087c82 */ /* 0x000fe20008000000 */
[----:B------:R-:W-:Y:S02]  /*13d0*/  UIADD3 UR11, UPT, UPT, -UR5, URZ, URZ ;  /* 0x000000ff050b7290 */ /* 0x000fe4000fffe1ff */
[----:B------:R-:W-:-:S03]  /*13e0*/  USHF.R.U32.HI UR8, URZ, UR9, UR8 ;  /* 0x00000009ff087299 */ /* 0x000fc60008011608 */
[----:B------:R-:W-:Y:S01]  /*13f0*/  @!UP0 UMOV UR7, UR13 ;  /* 0x0000000d00078c82 */ /* 0x000fe20008000000 */
[----:B------:R-:W-:Y:S02]  /*1400*/  UIMAD UR27, UR14, UR10, UR27 ;  /* 0x0000000a0e1b72a4 */ /* 0x000fe4000f8e021b */
[----:B------:R-:W-:Y:S02]  /*1410*/  USEL UR8, UR4, UR8, !UP1 ;  /* 0x0000000804087287 */ /* 0x000fe4000c800000 */
[----:B------:R-:W-:Y:S02]  /*1420*/  @!UP0 USHF.R.U32.HI UR7, URZ, UR9, UR7 ;  /* 0x00000009ff078299 */ /* 0x000fe40008011607 */
[----:B------:R-:W-:Y:S02]  /*1430*/  UIADD3 UR9, UPT, UPT, -UR8, URZ, URZ ;  /* 0x000000ff08097290 */ /* 0x000fe4000fffe1ff */
[----:B------:R-:W-:Y:S02]  /*1440*/  @!UP0 USEL UR7, UR5, UR7, !UP1 ;  /* 0x0000000705078287 */ /* 0x000fe4000c800000 */
[----:B------:R-:W-:-:S02]  /*1450*/  UIMAD UR9, UR19, UR9, UR4 ;  /* 0x00000009130972a4 */ /* 0x000fc4000f8e0204 */
[----:B------:R-:W-:Y:S02]  /*1460*/  @!UP0 UIADD3 UR8, UPT, UPT, UR8, -UR7, URZ ;  /* 0x8000000708088290 */ /* 0x000fe4000fffe0ff */
[----:B------:R-:W-:Y:S02]  /*1470*/  @!UP0 UIMAD UR6, UR9, UR6, UR7 ;  /* 0x00000006090682a4 */ /* 0x000fe4000f8e0207 */
[----:B------:R-:W-:Y:S02]  /*1480*/  @!UP0 UIMAD UR4, UR8, UR19, UR5 ;  /* 0x00000013080482a4 */ /* 0x000fe4000f8e0205 */
[----:B------:R-:W-:Y:S02]  /*1490*/  UIMAD UR26, UR21, UR11, UR26 ;  /* 0x0000000b151a72a4 */ /* 0x000fe4000f8e021a */
[----:B------:R-:W-:Y:S01]  /*14a0*/  UIMAD UR27, UR4, UR14, UR27 ;  /* 0x0000000e041b72a4 */ /* 0x000fe2000f8e021b */
[----:B------:R-:W-:Y:S02]  /*14b0*/  @!UP0 UMOV UR5, UR6 ;  /* 0x0000000600058c82 */ /* 0x000fe40008000000 */
[----:B------:R-:W-:-:S12]  /*14c0*/  UIMAD UR26, UR5, UR21, UR26 ;  /* 0x00000015051a72a4 */ /* 0x000fd8000f8e021a */
.L_x_18:
[----:B------:R-:W-:Y:S02]  /*14d0*/  UISETP.NE.AND UP1, UPT, UR23, 0x1, UPT ;  /* 0x000000011700788c */ /* 0x000fe4000bf25270 */
[----:B------:R-:W-:-:S07]  /*14e0*/  UISETP.NE.AND UP0, UPT, UR18, 0x2, UPT ;  /* 0x000000021200788c */ /* 0x000fce000bf05270 */
[----:B------:R-:W-:Y:S05]  /*14f0*/  BRA.U UP1, `(.L_x_19) ;  /* 0x0000000101407547 */ /* 0x000fea000b800000 */
[----:B------:R-:W1:Y:S01]  /*1500*/  LDCU.128 UR8, c[0x0][0xd10] ;  /* 0x0001a200ff0877ac */ /* 0x000e620008000c00 */
[----:B------:R-:W2:Y:S01]  /*1510*/  LDCU UR12, c[0x0][0xd0c] ;  /* 0x0001a180ff0c77ac */ /* 0x000ea20008000800 */
[----:B------:R-:W3:Y:S01]  /*1520*/  LDCU UR13, c[0x0][0xd20] ;  /* 0x0001a400ff0d77ac */ /* 0x000ee20008000800 */
[----:B-1----:R-:W-:Y:S02]  /*1530*/  UIMAD.WIDE.U32 UR4, UR26, UR8, URZ ;  /* 0x000000081a0472a5 */ /* 0x002fe4000f8e00ff */
[----:B------:R-:W-:Y:S02]  /*1540*/  UIMAD.WIDE.U32 UR6, UR27, UR11, URZ ;  /* 0x0000000b1b0672a5 */ /* 0x000fe4000f8e00ff */
[----:B--2---:R-:W-:Y:S02]  /*1550*/  UISETP.NE.AND UP1, UPT, UR12, 0x1, UPT ;  /* 0x000000010c00788c */ /* 0x004fe4000bf25270 */
[----:B------:R-:W-:-:S03]  /*1560*/  USHF.R.U32.HI UR5, URZ, UR9, UR5 ;  /* 0x00000009ff057299 */ /* 0x000fc60008011605 */
[----:B------:R-:W-:Y:S01]  /*1570*/  UMOV UR4, UR7 ;  /* 0x0000000700047c82 */ /* 0x000fe20008000000 */
[----:B------:R-:W-:Y:S02]  /*1580*/  USEL UR5, UR26, UR5, !UP1 ;  /* 0x000000051a057287 */ /* 0x000fe4000c800000 */
[----:B------:R-:W-:Y:S02]  /*1590*/  UISETP.NE.AND UP1, UPT, UR10, 0x1, UPT ;  /* 0x000000010a00788c */ /* 0x000fe4000bf25270 */
[----:B---3--:R-:W-:-:S04]  /*15a0*/  USHF.R.U32.HI UR4, URZ, UR13, UR4 ;  /* 0x0000000dff047299 */ /* 0x008fc80008011604 */
[----:B------:R-:W-:-:S04]  /*15b0*/  USEL UR4, UR27, UR4, !UP1 ;  /* 0x000000041b047287 */ /* 0x000fc8000c800000 */
[----:B------:R-:W-:Y:S02]  /*15c0*/  UIADD3 UR6, UPT, UPT, UR5, -UR4, URZ ;  /* 0x8000000405067290 */ /* 0x000fe4000fffe0ff */
[----:B------:R-:W-:Y:S02]  /*15d0*/  UIADD3 UR4, UPT, UPT, -UR5, UR4, URZ ;  /* 0x0000000405047290 */ /* 0x000fe4000fffe1ff */
[----:B------:R-:W-:Y:S02]  /*15e0*/  UIMAD UR27, UR6, UR10, UR27 ;  /* 0x0000000a061b72a4 */ /* 0x000fe4000f8e021b */
[----:B------:R-:W-:-:S12]  /*15f0*/  UIMAD UR26, UR4, UR12, UR26 ;  /* 0x0000000c041a72a4 */ /* 0x000fd8000f8e021a */
.L_x_19:
[----:B------:R-:W-:Y:S05]  /*1600*/  BRA.U !UP6, `(.L_x_20) ;  /* 0x000000010e0c7547 */ /* 0x000fea000b800000 */
[----:B------:R-:W-:Y:S01]  /*1610*/  UCGABAR_WAIT ;  /* 0x0000000000007dc7 */ /* 0x000fe20008000000 */
[----:B------:R-:W-:Y:S01]  /*1620*/  CCTL.IVALL ;  /* 0x00000000ff00798f */ /* 0x000fe20002000000 */
[----:B------:R-:W-:Y:S05]  /*1630*/  BRA `(.L_x_21) ;  /* 0x0000000000047947 */ /* 0x000fea0003800000 */
.L_x_20:
[----:B------:R-:W-:Y:S06]  /*1640*/  BAR.SYNC.DEFER_BLOCKING 0x0 ;  /* 0x0000000000007b1d */ /* 0x000fec0000010000 */
.L_x_21:
[----:B------:R-:W1:Y:S02]  /*1650*/  LDCU UR5, c[0x0][0x38c] ;  /* 0x00007180ff0577ac */ /* 0x000e640008000800 */
[----:B-1----:R-:W-:-:S04]  /*1660*/  UIADD3 UR5, UPT, UPT, UR5, 0x3f, URZ ;  /* 0x0000003f05057890 */ /* 0x002fc8000fffe0ff */
[----:B------:R-:W-:-:S04]  /*1670*/  USHF.R.S32.HI UR4, URZ, 0x1f, UR5 ;  /* 0x0000001fff047899 */ /* 0x000fc80008011405 */
[----:B------:R-:W-:-:S04]  /*1680*/  ULEA.HI UR4, UR4, UR5, URZ, 0x6 ;  /* 0x0000000504047291 */ /* 0x000fc8000f8f30ff */
[----:B------:R-:W-:Y:S01]  /*1690*/  USHF.R.S32.HI UR35, URZ, 0x6, UR4 ;  /* 0x00000006ff237899 */ /* 0x000fe20008011404 */
[----:B------:R-:W-:Y:S11]  /*16a0*/  BRA.U UP0, `(.L_x_22) ;  /* 0x0000001100347547 */ /* 0x000ff6000b800000 */
[----:B------:R-:W1:Y:S01]  /*16b0*/  S2UR UR44, SR_CgaCtaId ;  /* 0x00000000002c79c3 */ /* 0x000e620000008800 */
[----:B------:R-:W-:Y:S01]  /*16c0*/  UISETP.NE.OR UP1, UPT, UR20, URZ, !UPT ;  /* 0x000000ff1400728c */ /* 0x000fe2000ff25670 */
[----:B------:R-:W-:Y:S01]  /*16d0*/  PLOP3.LUT P1, PT, PT, PT, UP4, 0x80, 0x8 ;  /* 0x000000000008781c */ /* 0x000fe20003f2f048 */
[----:B------:R-:W-:Y:S01]  /*16e0*/  UISETP.LT.AND UP0, UPT, UR35, 0x1, UPT ;  /* 0x000000012300788c */ /* 0x000fe2000bf01270 */
[----:B------:R-:W-:Y:S01]  /*16f0*/  IMAD.MOV.U32 R12, RZ, RZ, 0x1 ;  /* 0x00000001ff0c7424 */ /* 0x000fe200078e00ff */
[----:B------:R-:W-:Y:S02]  /*1700*/  CS2R R10, SRZ ;  /* 0x00000000000a7805 */ /* 0x000fe4000001ff00 */
[----:B------:R-:W-:Y:S01]  /*1710*/  PLOP3.LUT P1, PT, P1, PT, PT, 0x8, 0x80 ;  /* 0x000000000080781c */ /* 0x000fe20000f2e170 */
[----:B------:R-:W-:Y:S01]  /*1720*/  IMAD.MOV.U32 R9, RZ, RZ, RZ ;  /* 0x000000ffff097224 */ /* 0x000fe200078e00ff */
[----:B------:R-:W-:Y:S01]  /*1730*/  PLOP3.LUT P2, PT, P2, PT, UP1, 0xae, 0xea ;  /* 0x0000000000ea781c */ /* 0x000fe2000174f51e */
[----:B------:R-:W-:Y:S01]  /*1740*/  IMAD.MOV.U32 R8, RZ, RZ, 0x1 ;  /* 0x00000001ff087424 */ /* 0x000fe200078e00ff */
[----:B------:R-:W2:Y:S01]  /*1750*/  LDCU UR38, c[0x0][0x370] ;  /* 0x00006e00ff2677ac */ /* 0x000ea20008000800 */
[----:B------:R-:W-:Y:S01]  /*1760*/  USHF.L.U32 UR39, UR42, 0x7, URZ ;  /* 0x000000072a277899 */ /* 0x000fe200080006ff */
[----:B------:R-:W3:Y:S01]  /*1770*/  LDCU.64 UR40, c[0x0][0x348] ;  /* 0x00006900ff2877ac */ /* 0x000ee20008000a00 */
[----:B------:R-:W4:Y:S01]  /*1780*/  LDCU UR37, c[0x0][0x374] ;  /* 0x00006e80ff2577ac */ /* 0x000f220008000800 */
[----:B------:R-:W-:-:S02]  /*1790*/  UISETP.GE.AND UP4, UPT, UR45, 0x1, UPT ;  /* 0x000000012d00788c */ /* 0x000fc4000bf86270 */
[----:B------:R-:W-:Y:S02]  /*17a0*/  UISETP.NE.AND UP3, UPT, UR45, 0x1, UPT ;  /* 0x000000012d00788c */ /* 0x000fe4000bf65270 */
[----:B------:R-:W-:Y:S01]  /*17b0*/  USEL UR21, UR35, 0x1, !UP0 ;  /* 0x0000000123157887 */ /* 0x000fe2000c000000 */
[----:B------:R-:W-:Y:S01]  /*17c0*/  UMOV UR14, URZ ;  /* 0x000000ff000e7c82 */ /* 0x000fe20008000000 */
[----:B------:R-:W-:-:S10]  /*17d0*/  UMOV UR43, 0x400 ;  /* 0x00000400002b7882 */ /* 0x000fd40000000000 */
.L_x_33:
[----:B------:R-:W-:-:S03]  /*17e0*/  UISETP.NE.AND UP0, UPT, UR54, URZ, UPT ;  /* 0x000000ff3600728c */ /* 0x000fc6000bf05270 */
[----:B-1----:R-:W-:Y:S02]  /*17f0*/  UMOV UR54, UR44 ;  /* 0x0000002c00367c82 */ /* 0x002fe40008000000 */
[----:B------:R-:W-:-:S04]  /*1800*/  ULEA UR6, UR54, UR43, 0x18 ;  /* 0x0000002b36067291 */ /* 0x000fc8000f8ec0ff */
[----:B------:R-:W-:Y:S08]  /*1810*/  BRA.U UP0, `(.L_x_23) ;  /* 0x0000000100347547 */ /* 0x000ff0000b800000 */
[----:B------:R-:W1:Y:S01]  /*1820*/  S2R R0, SR_CgaCtaId ;  /* 0x0000000000007919 */ /* 0x000e620000008800 */
[----:B------:R-:W-:Y:S02]  /*1830*/  MOV R3, 0x400 ;  /* 0x0000040000037802 */ /* 0x000fe40000000f00 */
[----:B------:R-:W-:Y:S02]  /*1840*/  SHF.L.U32 R2, R8, 0x1f, RZ ;  /* 0x0000001f08027819 */ /* 0x000fe400000006ff */
[----:B-1----:R-:W-:-:S05]  /*1850*/  LEA R0, R0, R3, 0x18 ;  /* 0x0000000300007211 */ /* 0x002fca00078ec0ff */
[----:B------:R-:W-:-:S04]  /*1860*/  IMAD R3, R9, 0x8, R0 ;  /* 0x0000000809037824 */ /* 0x000fc800078e0200 */
[----:B------:R-:W1:Y:S02]  /*1870*/  SYNCS.PHASECHK.TRANS64.TRYWAIT P0, [R3+URZ+0xf0], R2 ;  /* 0x0000f002030075a7 */ /* 0x000e6400080011ff */
[----:B-1----:R-:W-:Y:S05]  /*1880*/  @!P0 BRA `(.L_x_24) ;  /* 0x000000cc00d48947 */ /* 0x002fea0003800000 */
.L_x_173:
[----:B------:R-:W-:Y:S01]  /*1890*/  VIADD R9, R9, 0x1 ;  /* 0x0000000109097836 */ /* 0x000fe20000000000 */
[----:B------:R1:W-:Y:S04]  /*18a0*/  SYNCS.ARRIVE.TRANS64.A1T0 RZ, [R3+URZ+0xe0], RZ ;  /* 0x0000e0ff03ff79a7 */ /* 0x0003e800081000ff */
[----:B------:R-:W-:-:S04]  /*18b0*/  ISETP.NE.AND P0, PT, R9, 0x2, PT ;  /* 0x000000020900780c */ /* 0x000fc80003f05270 */
[----:B------:R-:W-:Y:S02]  /*18c0*/  SEL R9, R9, RZ, P0 ;  /* 0x000000ff09097207 */ /* 0x000fe40000000000 */
[----:B-1----:R-:W-:-:S04]  /*18d0*/  SEL R3, RZ, 0x1, P0 ;  /* 0x00000001ff037807 */ /* 0x002fc80000000000 */
[----:B------:R-:W-:-:S07]  /*18e0*/  LOP3.LUT R8, R8, R3, RZ, 0x3c, !PT ;  /* 0x0000000308087212 */ /* 0x000fce00078e3cff */
.L_x_23:
[----:B------:R-:W1:Y:S01]  /*18f0*/  LDCU UR5, c[0x0][0x38c] ;  /* 0x00007180ff0577ac */ /* 0x000e620008000800 */
[----:B------:R-:W-:Y:S01]  /*1900*/  SHF.L.U32 R0, R12, 0x1f, RZ ;  /* 0x0000001f0c007819 */ /* 0x000fe200000006ff */
[----:B------:R-:W-:-:S09]  /*1910*/  ULEA UR4, UR14, UR6, 0x3 ;  /* 0x000000060e047291 */ /* 0x000fd2000f8e18ff */
[----:B------:R2:W2:Y:S01]  /*1920*/  SYNCS.PHASECHK.TRANS64.TRYWAIT P0, [UR4+0x30], R0 ;  /* 0x00003000ff0075a7 */ /* 0x0004a20008001104 */
[----:B------:R-:W-:Y:S02]  /*1930*/  ULEA.HI UR4, UR26, UR26, URZ, 0x1 ;  /* 0x0000001a1a047291 */ /* 0x000fe4000f8f08ff */
[----:B-1----:R-:W-:-:S09]  /*1940*/  UISETP.GE.AND UP0, UPT, UR5, 0x1, UPT ;  /* 0x000000010500788c */ /* 0x002fd2000bf06270 */
[----:B------:R-:W-:Y:S05]  /*1950*/  BRA.U !UP0, `(.L_x_25) ;  /* 0x0000000108ec7547 */ /* 0x000fea000b800000 */
[----:B------:R-:W-:Y:S02]  /*1960*/  USHF.R.S32.HI UR4, URZ, 0x1, UR4 ;  /* 0x00000001ff047899 */ /* 0x000fe40008011404 */
[----:B---3--:R-:W-:Y:S02]  /*1970*/  UIADD3 UR26, UP2, UPT, UR40, 0x80, URZ ;  /* 0x00000080281a7890 */ /* 0x008fe4000ff5e0ff */
[----:B------:R-:W-:Y:S02]  /*1980*/  UIADD3 UR24, UP1, UPT, UR40, 0x280, URZ ;  /* 0x0000028028187890 */ /* 0x000fe4000ff3e0ff */
[----:B------:R-:W-:Y:S02]  /*1990*/  UIADD3 UR22, UP0, UPT, UR40, 0x180, URZ ;  /* 0x0000018028167890 */ /* 0x000fe4000ff1e0ff */
[----:B------:R-:W-:Y:S02]  /*19a0*/  ULEA UR19, UR27, UR39, 0x8 ;  /* 0x000000271b137291 */ /* 0x000fe4000f8e40ff */
[----:B------:R-:W-:-:S02]  /*19b0*/  ULEA UR11, UR4, UR42, 0x1 ;  /* 0x0000002a040b7291 */ /* 0x000fc4000f8e08ff */
[----:B------:R-:W-:Y:S02]  /*19c0*/  ULEA UR35, UR4, UR39, 0x8 ;  /* 0x0000002704237291 */ /* 0x000fe4000f8e40ff */
[----:B------:R-:W-:Y:S02]  /*19d0*/  UIADD3.X UR27, UPT, UPT, URZ, UR41, URZ, UP2, !UPT ;  /* 0x00000029ff1b7290 */ /* 0x000fe400097fe4ff */
[----:B------:R-:W-:Y:S02]  /*19e0*/  UIADD3.X UR25, UPT, UPT, URZ, UR41, URZ, UP1, !UPT ;  /* 0x00000029ff197290 */ /* 0x000fe40008ffe4ff */
[----:B------:R-:W-:Y:S01]  /*19f0*/  UIADD3.X UR23, UPT, UPT, URZ, UR41, URZ, UP0, !UPT ;  /* 0x00000029ff177290 */ /* 0x000fe200087fe4ff */
[----:B------:R-:W-:Y:S01]  /*1a00*/  UMOV UR5, URZ ;  /* 0x000000ff00057c82 */ /* 0x000fe20008000000 */
[----:B------:R-:W-:Y:S01]  /*1a10*/  UMOV UR4, UR14 ;  /* 0x0000000e00047c82 */ /* 0x000fe20008000000 */
[----:B------:R-:W-:Y:S01]  /*1a20*/  UMOV UR12, URZ ;  /* 0x000000ff000c7c82 */ /* 0x000fe20008000000 */
[----:B------:R-:W-:-:S08]  /*1a30*/  UMOV UR10, URZ ;  /* 0x000000ff000a7c82 */ /* 0x000fd00008000000 */
.L_x_29:
[----:B------:R-:W-:Y:S01]  /*1a40*/  ULEA UR9, UR4, UR6, 0x3 ;  /* 0x0000000604097291 */ /* 0x000fe2000f8e18ff */
[----:B-12---:R-:W-:Y:S11]  /*1a50*/  @P0 BRA `(.L_x_26) ;  /* 0x00000000000c0947 */ /* 0x006ff60003800000 */
[----:B------:R-:W-:-:S04]  /*1a60*/  SHF.L.U32 R3, R12, 0x1f, RZ ;  /* 0x0000001f0c037819 */ /* 0x000fc800000006ff */
[----:B------:R-:W1:Y:S02]  /*1a70*/  SYNCS.PHASECHK.TRANS64.TRYWAIT P0, [UR9+0x30], R3 ;  /* 0x00003003ff0075a7 */ /* 0x000e640008001109 */
[----:B-1----:R-:W-:Y:S05]  /*1a80*/  @!P0 BRA `(.L_x_27) ;  /* 0x000000cc00688947 */ /* 0x002fea0003800000 */
.L_x_26:
[----:B------:R-:W-:Y:S01]  /*1a90*/  UIADD3 UR7, UPT, UPT, UR4, 0x1, URZ ;  /* 0x0000000104077890 */ /* 0x000fe2000fffe0ff */
[----:B------:R-:W-:Y:S01]  /*1aa0*/  @!P2 IMAD.MOV.U32 R2, RZ, RZ, 0xd000 ;  /* 0x0000d000ff02a424 */ /* 0x000fe200078e00ff */
[----:B------:R-:W-:Y:S02]  /*1ab0*/  ULOP3.LUT UR8, UR5, 0x1, URZ, 0xc0, !UPT ;  /* 0x0000000105087892 */ /* 0x000fe4000f8ec0ff */
[----:B------:R-:W-:Y:S02]  /*1ac0*/  UISETP.NE.AND UP0, UPT, UR7, 0x6, UPT ;  /* 0x000000060700788c */ /* 0x000fe4000bf05270 */
[----:B------:R-:W-:Y:S02]  /*1ad0*/  ULEA UR32, UR4, UR6, 0xd ;  /* 0x0000000604207291 */ /* 0x000fe4000f8e68ff */
[----:B------:R-:W-:Y:S01]  /*1ae0*/  USEL UR13, URZ, 0x1, UP0 ;  /* 0x00000001ff0d7887 */ /* 0x000fe20008000000 */
[----:B------:R-:W-:Y:S01]  /*1af0*/  @!P2 ISETP.NE.AND P0, PT, RZ, UR8, PT ;  /* 0x00000008ff00ac0c */ /* 0x000fe2000bf05270 */
[----:B------:R-:W-:-:S02]  /*1b00*/  USEL UR14, UR7, URZ, UP0 ;  /* 0x000000ff070e7287 */ /* 0x000fc40008000000 */
[----:B------:R-:W-:Y:S01]  /*1b10*/  ULEA UR16, UR4, UR6, 0xe ;  /* 0x0000000604107291 */ /* 0x000fe2000f8e70ff */
[----:B------:R-:W-:Y:S01]  /*1b20*/  @!P2 SEL R2, R2, 0xc000, !P0 ;  /* 0x0000c0000202a807 */ /* 0x000fe20004000000 */
[----:B------:R-:W-:Y:S01]  /*1b30*/  ULEA UR7, UR14, UR6, 0x3 ;  /* 0x000000060e077291 */ /* 0x000fe2000f8e18ff */
[----:B------:R-:W-:Y:S01]  /*1b40*/  LOP3.LUT R12, R12, UR13, RZ, 0x3c, !PT ;  /* 0x0000000d0c0c7c12 */ /* 0x000fe2000f8e3cff */
[----:B------:R-:W-:Y:S01]  /*1b50*/  USHF.L.U32 UR34, UR5, 0x5, URZ ;  /* 0x0000000505227899 */ /* 0x000fe200080006ff */
[----:B------:R2:W-:Y:S01]  /*1b60*/  @!P2 SYNCS.ARRIVE.TRANS64 RZ, [UR9], R2 ;  /* 0x00000002ffffa9a7 */ /* 0x0005e20008000009 */
[----:B------:R-:W-:Y:S01]  /*1b70*/  ULOP3.LUT UR33, UR9, 0xfefffff8, URZ, 0xc0, !UPT ;  /* 0xfefffff809217892 */ /* 0x000fe2000f8ec0ff */
[----:B-1----:R-:W-:Y:S01]  /*1b80*/  SHF.L.U32 R0, R12, 0x1f, RZ ;  /* 0x0000001f0c007819 */ /* 0x002fe200000006ff */
[----:B------:R-:W-:Y:S02]  /*1b90*/  UIADD3 UR32, UPT, UPT, UR32, 0x10400, URZ ;  /* 0x0001040020207890 */ /* 0x000fe4000fffe0ff */
[----:B------:R-:W-:-:S02]  /*1ba0*/  USHF.L.U32 UR18, UR5, 0x6, URZ ;  /* 0x0000000605127899 */ /* 0x000fc400080006ff */
[----:B------:R-:W-:Y:S01]  /*1bb0*/  UIADD3 UR16, UPT, UPT, UR16, 0x1c400, URZ ;  /* 0x0001c40010107890 */ /* 0x000fe2000fffe0ff */
[----:B------:R-:W-:Y:S01]  /*1bc0*/  UMOV UR28, 0x0 ;  /* 0x00000000001c7882 */ /* 0x000fe20000000000 */
[----:B------:R-:W-:Y:S01]  /*1bd0*/  UMOV UR29, 0x10000000 ;  /* 0x10000000001d7882 */ /* 0x000fe20000000000 */
[----:B------:R-:W-:Y:S01]  /*1be0*/  UMOV UR20, UR36 ;  /* 0x0000002400147c82 */ /* 0x000fe20008000000 */
[----:B------:R-:W-:Y:S01]  /*1bf0*/  UMOV UR17, UR33 ;  /* 0x0000002100117c82 */ /* 0x000fe20008000000 */
[----:B------:R-:W-:Y:S01]  /*1c00*/  UISETP.NE.AND UP0, UPT, UR8, URZ, UPT ;  /* 0x000000ff0800728c */ /* 0x000fe2000bf05270 */
[----:B------:R2:W1:Y:S01]  /*1c10*/  SYNCS.PHASECHK.TRANS64.TRYWAIT P0, [UR7+0x30], R0 ;  /* 0x00003000ff0075a7 */ /* 0x0004620008001107 */
[----:B------:R2:W-:Y:S02]  /*1c20*/  UTMALDG.3D.2CTA [UR32], [UR26], desc[UR28] ;  /* 0x00001c201a0075b4 */ /* 0x0005e40008211000 */
[----:B------:R2:W-:Y:S05]  /*1c30*/  UTMALDG.3D.2CTA [UR16], [UR24], desc[UR28] ;  /* 0x00001c10180075b4 */ /* 0x0005ea0008211000 */
[----:B------:R-:W-:Y:S05]  /*1c40*/  BRA.U UP0, `(.L_x_28) ;  /* 0x0000000100207547 */ /* 0x000fea000b800000 */
[----:B------:R-:W-:Y:S02]  /*1c50*/  ULEA UR8, UR4, UR6, 0xb ;  /* 0x0000000604087291 */ /* 0x000fe4000f8e58ff */
[----:B------:R-:W-:Y:S02]  /*1c60*/  ULOP3.LUT UR9, UR9, 0xfefffff8, URZ, 0xc0, !UPT ;  /* 0xfefffff809097892 */ /* 0x000fe4000f8ec0ff */
[----:B------:R-:W-:Y:S01]  /*1c70*/  UIADD3 UR8, UPT, UPT, UR8, 0x34400, URZ ;  /* 0x0003440008087890 */ /* 0x000fe2000fffe0ff */
[----:B--2---:R-:W-:Y:S01]  /*1c80*/  UMOV UR16, 0x0 ;  /* 0x0000000000107882 */ /* 0x004fe20000000000 */
[----:B------:R-:W-:Y:S01]  /*1c90*/  UMOV UR17, 0x10000000 ;  /* 0x1000000000117882 */ /* 0x000fe20000000000 */
[----:B------:R-:W-:-:S06]  /*1ca0*/  UMOV UR13, UR36 ;  /* 0x00000024000d7c82 */ /* 0x000fcc0008000000 */
[----:B------:R2:W-:Y:S02]  /*1cb0*/  UTMALDG.4D.2CTA [UR8], [UR22], desc[UR16] ;  /* 0x00001008160075b4 */ /* 0x0005e40008219000 */
[----:B--2---:R-:W-:-:S12]  /*1cc0*/  UIADD3 UR12, UPT, UPT, UR12, 0x1, URZ ;  /* 0x000000010c0c7890 */ /* 0x004fd8000fffe0ff */
.L_x_28:
[----:B------:R-:W-:Y:S01]  /*1cd0*/  UIADD3 UR5, UPT, UPT, UR5, 0x1, URZ ;  /* 0x0000000105057890 */ /* 0x000fe2000fffe0ff */
[----:B------:R-:W-:-:S03]  /*1ce0*/  UMOV UR4, UR14 ;  /* 0x0000000e00047c82 */ /* 0x000fc60008000000 */
[----:B------:R-:W-:-:S09]  /*1cf0*/  UISETP.NE.AND UP0, UPT, UR5, UR21, UPT ;  /* 0x000000150500728c */ /* 0x000fd2000bf05270 */
[----:B------:R-:W-:Y:S05]  /*1d00*/  BRA.U UP0, `(.L_x_29) ;  /* 0xfffffffd004c7547 */ /* 0x000fea000b83ffff */
.L_x_25:
[----:B------:R-:W-:Y:S01]  /*1d10*/  LEA R3, R11, UR6, 0x3 ;  /* 0x000000060b037c11 */ /* 0x000fe2000f8e18ff */
[----:B------:R-:W-:Y:S01]  /*1d20*/  @!P1 SYNCS.ARRIVE.TRANS64.A1T0 RZ, [UR6+0xa8], RZ ;  /* 0x0000a8ffffff99a7 */ /* 0x000fe20008100006 */
[----:B--2---:R-:W-:Y:S01]  /*1d30*/  SHF.L.U32 R0, R10, 0x1f, RZ ;  /* 0x0000001f0a007819 */ /* 0x004fe200000006ff */
[----:B------:R-:W-:-:S03]  /*1d40*/  NOP ;  /* 0x0000000000007918 */ /* 0x000fc60000000000 */
[----:B-1----:R-:W1:Y:S01]  /*1d50*/  SYNCS.PHASECHK.TRANS64.TRYWAIT P0, [R3+URZ+0xb0], R0 ;  /* 0x0000b000030075a7 */ /* 0x002e6200080011ff */
[----:B------:R-:W-:Y:S01]  /*1d60*/  LEA R5, R11, UR6, 0x4 ;  /* 0x000000060b057c11 */ /* 0x000fe2000f8e20ff */
[----:B-1----:R-:W-:Y:S06]  /*1d70*/  @!P0 BRA `(.L_x_30) ;  /* 0x000000c800c48947 */ /* 0x002fec0003800000 */
.L_x_175:
[----:B------:R-:W2:Y:S01]  /*1d80*/  LDS.128 R4, [R5+0x110] ;  /* 0x0001100005047984 */ /* 0x000ea20000000c00 */
[----:B------:R-:W-:Y:S01]  /*1d90*/  @!PT LDS RZ, [RZ] ;  /* 0x00000000fffff984 */ /* 0x000fe20000000800 */
[----:B------:R-:W-:Y:S01]  /*1da0*/  @!PT LDS RZ, [RZ] ;  /* 0x00000000fffff984 */ /* 0x000fe20000000800 */
[----:B------:R-:W-:Y:S01]  /*1db0*/  @!PT LDS RZ, [RZ] ;  /* 0x00000000fffff984 */ /* 0x000fe20000000800 */
[----:B------:R-:W-:Y:S01]  /*1dc0*/  @!PT LDS RZ, [RZ] ;  /* 0x00000000fffff984 */ /* 0x000fe20000000800 */
[----:B------:R1:W-:Y:S06]  /*1dd0*/  MEMBAR.ALL.CTA ;  /* 0x0000000000007992 */ /* 0x0003ec0000008000 */
[----:B-1----:R-:W1:Y:S01]  /*1de0*/  FENCE.VIEW.ASYNC.S ;  /* 0x00000000000073c6 */ /* 0x002e620000000000 */
[----:B--2---:R-:W-:-:S13]  /*1df0*/  LOP3.LUT P0, RZ, R6, 0x1, RZ, 0xc0, !PT ;  /* 0x0000000106ff7812 */ /* 0x004fda000780c0ff */
[----:B-1----:R-:W-:Y:S01]  /*1e00*/  VOTEU.ANY UP1, P0 ;  /* 0x0000000000ff7886 */ /* 0x002fe20000020100 */
[----:B------:R-:W-:-:S13]  /*1e10*/  PLOP3.LUT P0, PT, PT, PT, UP1, 0x80, 0x8 ;  /* 0x000000000008781c */ /* 0x000fda0003f0f018 */
[----:B------:R-:W-:Y:S02]  /*1e20*/  @P0 LOP3.LUT R0, R5, 0xffff, RZ, 0xc0, !PT ;  /* 0x0000ffff05000812 */ /* 0x000fe400078ec0ff */
[----:B------:R-:W-:Y:S02]  /*1e30*/  @P0 MOV R2, R4 ;  /* 0x0000000400020202 */ /* 0x000fe40000000f00 */
[----:B------:R-:W-:Y:S01]  /*1e40*/  @P0 R2UR UR5, R0 ;  /* 0x00000000000502ca */ /* 0x000fe200000e0000 */
[----:B------:R-:W-:Y:S01]  /*1e50*/  VIADD R0, R3, 0xc0 ;  /* 0x000000c003007836 */ /* 0x000fe20000000000 */
[----:B------:R-:W-:Y:S02]  /*1e60*/  @P0 SHF.R.U32.HI R4, RZ, 0x10, R5 ;  /* 0x00000010ff040819 */ /* 0x000fe40000011605 */
[----:B------:R-:W-:Y:S02]  /*1e70*/  @P0 R2UR UR7, R2 ;  /* 0x00000000020702ca */ /* 0x000fe400000e0000 */
[----:B------:R-:W-:-:S02]  /*1e80*/  PRMT R0, RZ, 0x654, R0 ;  /* 0x00000654ff007816 */ /* 0x000fc40000000000 */
[----:B------:R-:W-:Y:S02]  /*1e90*/  @P0 R2UR UR4, R4 ;  /* 0x00000000040402ca */ /* 0x000fe400000e0000 */
[----:B------:R1:W-:Y:S03]  /*1ea0*/  SYNCS.ARRIVE.TRANS64.RED.A1T0 RZ, [R0+URZ], RZ ;  /* 0x000000ff00ff79a7 */ /* 0x0003e600081004ff */
[----:B------:R-:W-:-:S04]  /*1eb0*/  @UP1 UMOV UR30, UR5 ;  /* 0x00000005001e1c82 */ /* 0x000fc80008000000 */
[----:B------:R-:W-:-:S04]  /*1ec0*/  @UP1 UMOV UR31, UR7 ;  /* 0x00000007001f1c82 */ /* 0x000fc80008000000 */
[----:B------:R-:W-:Y:S01]  /*1ed0*/  @UP1 UMOV UR36, UR4 ;  /* 0x0000000400241c82 */ /* 0x000fe20008000000 */
[----:B------:R-:W-:Y:S05]  /*1ee0*/  BRA.U !UP4, `(.L_x_31) ;  /* 0x000000010cd07547 */ /* 0x000fea000b800000 */
[----:B------:R-:W4:Y:S01]  /*1ef0*/  LDCU.128 UR24, c[0x0][0xd10] ;  /* 0x0001a200ff1877ac */ /* 0x000f220008000c00 */
[----:B------:R-:W2:Y:S01]  /*1f00*/  LDCU UR7, c[0x0][0xd20] ;  /* 0x0001a400ff0777ac */ /* 0x000ea20008000800 */
[----:B------:R-:W3:Y:S01]  /*1f10*/  LDCU UR18, c[0x0][0xd0c] ;  /* 0x0001a180ff1277ac */ /* 0x000ee20008000800 */
[----:B------:R-:W1:Y:S01]  /*1f20*/  LDCU.64 UR16, c[0x0][0xd28] ;  /* 0x0001a500ff1077ac */ /* 0x000e620008000a00 */
[----:B----4-:R-:W-:Y:S02]  /*1f30*/  UIMAD.WIDE.U32 UR4, UR37, UR27, URZ ;  /* 0x0000001b250472a5 */ /* 0x010fe4000f8e00ff */
[----:B------:R-:W-:Y:S02]  /*1f40*/  UIMAD.WIDE.U32 UR8, UR38, UR24, URZ ;  /* 0x00000018260872a5 */ /* 0x000fe4000f8e00ff */
[----:B------:R-:W-:Y:S02]  /*1f50*/  UISETP.NE.AND UP0, UPT, UR26, 0x1, UPT ;  /* 0x000000011a00788c */ /* 0x000fe4000bf05270 */
[----:B------:R-:W-:Y:S01]  /*1f60*/  UIMAD.WIDE.U32 UR12, UR30, UR27, URZ ;  /* 0x0000001b1e0c72a5 */ /* 0x000fe2000f8e00ff */
[----:B------:R-:W-:Y:S01]  /*1f70*/  UMOV UR4, UR5 ;  /* 0x0000000500047c82 */ /* 0x000fe20008000000 */
[----:B---3--:R-:W-:-:S02]  /*1f80*/  UISETP.NE.AND UP2, UPT, UR18, 0x1, UPT ;  /* 0x000000011200788c */ /* 0x008fc4000bf45270 */
[----:B--2---:R-:W-:Y:S02]  /*1f90*/  USHF.R.U32.HI UR5, URZ, UR7, UR4 ;  /* 0x00000007ff057299 */ /* 0x004fe40008011604 */
[----:B------:R-:W-:Y:S01]  /*1fa0*/  UIMAD.WIDE.U32 UR10, UR31, UR24, URZ ;  /* 0x000000181f0a72a5 */ /* 0x000fe2000f8e00ff */
[----:B------:R-:W-:Y:S01]  /*1fb0*/  UMOV UR4, UR9 ;  /* 0x0000000900047c82 */ /* 0x000fe20008000000 */
[----:B------:R-:W-:Y:S02]  /*1fc0*/  USEL UR5, UR37, UR5, !UP0 ;  /* 0x0000000525057287 */ /* 0x000fe4000c000000 */
[----:B------:R-:W-:Y:S02]  /*1fd0*/  USHF.R.U32.HI UR4, URZ, UR25, UR4 ;  /* 0x00000019ff047299 */ /* 0x000fe40008011604 */
[----:B-1----:R-:W-:Y:S02]  /*1fe0*/  UIMAD.WIDE.U32 UR8, UR5, UR16, URZ ;  /* 0x00000010050872a5 */ /* 0x002fe4000f8e00ff */
[----:B------:R-:W-:Y:S01]  /*1ff0*/  USEL UR15, UR38, UR4, !UP2 ;  /* 0x00000004260f7287 */ /* 0x000fe2000d000000 */
[----:B------:R-:W-:-:S02]  /*2000*/  UMOV UR10, UR11 ;  /* 0x0000000b000a7c82 */ /* 0x000fc40008000000 */
[----:B------:R-:W-:Y:S01]  /*2010*/  UMOV UR4, UR13 ;  /* 0x0000000d00047c82 */ /* 0x000fe20008000000 */
[----:B------:R-:W-:Y:S01]  /*2020*/  UIMAD.WIDE.U32 UR12, UR15, UR16, URZ ;  /* 0x000000100f0c72a5 */ /* 0x000fe2000f8e00ff */
[----:B------:R-:W-:Y:S01]  /*2030*/  UMOV UR8, UR9 ;  /* 0x0000000900087c82 */ /* 0x000fe20008000000 */
[----:B------:R-:W-:Y:S02]  /*2040*/  USHF.R.U32.HI UR4, URZ, UR7, UR4 ;  /* 0x00000007ff047299 */ /* 0x000fe40008011604 */
[----:B------:R-:W-:-:S03]  /*2050*/  @UP3 USHF.R.U32.HI UR5, URZ, UR17, UR8 ;  /* 0x00000011ff053299 */ /* 0x000fc60008011608 */
[----:B------:R-:W-:Y:S01]  /*2060*/  UMOV UR7, UR13 ;  /* 0x0000000d00077c82 */ /* 0x000fe20008000000 */
[----:B------:R-:W-:Y:S02]  /*2070*/  USHF.R.U32.HI UR25, URZ, UR25, UR10 ;  /* 0x00000019ff197299 */ /* 0x000fe4000801160a */
[----:B------:R-:W-:Y:S02]  /*2080*/  @UP3 USHF.R.U32.HI UR15, URZ, UR17, UR7 ;  /* 0x00000011ff0f3299 */ /* 0x000fe40008011607 */
[----:B------:R-:W-:Y:S02]  /*2090*/  USEL UR4, UR30, UR4, !UP0 ;  /* 0x000000041e047287 */ /* 0x000fe4000c000000 */
[----:B------:R-:W-:Y:S02]  /*20a0*/  UIMAD UR7, UR45, UR5, URZ ;  /* 0x000000052d0772a4 */ /* 0x000fe4000f8e02ff */
[----:B------:R-:W-:Y:S02]  /*20b0*/  USEL UR5, UR31, UR25, !UP2 ;  /* 0x000000191f057287 */ /* 0x000fe4000d000000 */
[----:B------:R-:W-:-:S02]  /*20c0*/  UIMAD UR10, UR45, UR15, URZ ;  /* 0x0000000f2d0a72a4 */ /* 0x000fc4000f8e02ff */
[----:B------:R-:W-:Y:S02]  /*20d0*/  UISETP.GE.AND UP0, UPT, UR4, UR7, UPT ;  /* 0x000000070400728c */ /* 0x000fe4000bf06270 */
[----:B------:R-:W-:Y:S02]  /*20e0*/  UIMAD.WIDE.U32 UR8, UR4, UR16, URZ ;  /* 0x00000010040872a5 */ /* 0x000fe4000f8e00ff */
[----:B------:R-:W-:Y:S02]  /*20f0*/  UISETP.GE.OR UP0, UPT, UR5, UR10, UP0 ;  /* 0x0000000a0500728c */ /* 0x000fe40008706670 */
[----:B------:R-:W-:-:S03]  /*2100*/  UIMAD.WIDE.U32 UR10, UR5, UR16, URZ ;  /* 0x00000010050a72a5 */ /* 0x000fc6000f8e00ff */
[----:B------:R-:W-:Y:S01]  /*2110*/  UMOV UR7, UR9 ;  /* 0x0000000900077c82 */ /* 0x000fe20008000000 */
[----:B------:R-:W-:Y:S02]  /*2120*/  UIADD3 UR9, UPT, UPT, -UR4, URZ, URZ ;  /* 0x000000ff04097290 */ /* 0x000fe4000fffe1ff */
[----:B------:R-:W-:Y:S02]  /*2130*/  USHF.R.U32.HI UR7, URZ, UR17, UR7 ;  /* 0x00000011ff077299 */ /* 0x000fe40008011607 */
[----:B------:R-:W-:Y:S02]  /*2140*/  UIMAD UR10, UR26, UR9, UR30 ;  /* 0x000000091a0a72a4 */ /* 0x000fe4000f8e021e */
[----:B------:R-:W-:Y:S01]  /*2150*/  USEL UR7, UR4, UR7, !UP3 ;  /* 0x0000000704077287 */ /* 0x000fe2000d800000 */
[----:B------:R-:W-:Y:S01]  /*2160*/  @!UP0 UMOV UR8, UR11 ;  /* 0x0000000b00088c82 */ /* 0x000fe20008000000 */
[----:B------:R-:W-:Y:S02]  /*2170*/  UIADD3 UR11, UPT, UPT, -UR5, URZ, URZ ;  /* 0x000000ff050b7290 */ /* 0x000fe4000fffe1ff */
[----:B------:R-:W-:-:S02]  /*2180*/  @!UP0 USHF.R.U32.HI UR8, URZ, UR17, UR8 ;  /* 0x00000011ff088299 */ /* 0x000fc40008011608 */
[----:B------:R-:W-:Y:S02]  /*2190*/  UIADD3 UR9, UPT, UPT, -UR7, URZ, URZ ;  /* 0x000000ff07097290 */ /* 0x000fe4000fffe1ff */
[----:B------:R-:W-:Y:S02]  /*21a0*/  @!UP0 USEL UR8, UR5, UR8, !UP3 ;  /* 0x0000000805088287 */ /* 0x000fe4000d800000 */
[----:B------:R-:W-:Y:S02]  /*21b0*/  UIMAD UR9, UR45, UR9, UR4 ;  /* 0x000000092d0972a4 */ /* 0x000fe4000f8e0204 */
[----:B------:R-:W-:Y:S02]  /*21c0*/  @!UP0 UIADD3 UR7, UPT, UPT, UR7, -UR8, URZ ;  /* 0x8000000807078290 */ /* 0x000fe4000fffe0ff */
[----:B------:R-:W-:Y:S02]  /*21d0*/  @!UP0 UIMAD UR8, UR9, UR15, UR8 ;  /* 0x0000000f090882a4 */ /* 0x000fe4000f8e0208 */
[----:B------:R-:W-:-:S02]  /*21e0*/  @!UP0 UIMAD UR4, UR45, UR7, UR5 ;  /* 0x000000072d0482a4 */ /* 0x000fc4000f8e0205 */
[----:B------:R-:W-:Y:S02]  /*21f0*/  UIMAD UR7, UR18, UR11, UR31 ;  /* 0x0000000b120772a4 */ /* 0x000fe4000f8e021f */
[----:B------:R-:W-:Y:S01]  /*2200*/  UIMAD UR30, UR4, UR26, UR10 ;  /* 0x0000001a041e72a4 */ /* 0x000fe2000f8e020a */
[----:B------:R-:W-:Y:S02]  /*2210*/  @!UP0 UMOV UR5, UR8 ;  /* 0x0000000800058c82 */ /* 0x000fe40008000000 */
[----:B------:R-:W-:-:S12]  /*2220*/  UIMAD UR31, UR5, UR18, UR7 ;  /* 0x00000012051f72a4 */ /* 0x000fd8000f8e0207 */
.L_x_31:
[----:B------:R-:W2:Y:S02]  /*2230*/  LDCU UR4, c[0x0][0xd30] ;  /* 0x0001a600ff0477ac */ /* 0x000ea40008000800 */
[----:B--2---:R-:W-:-:S09]  /*2240*/  UISETP.NE.AND UP0, UPT, UR4, 0x1, UPT ;  /* 0x000000010400788c */ /* 0x004fd2000bf05270 */
[----:B------:R-:W-:Y:S05]  /*2250*/  BRA.U UP0, `(.L_x_32) ;  /* 0x0000000100447547 */ /* 0x000fea000b800000 */
[----:B------:R-:W2:Y:S01]  /*2260*/  LDCU.128 UR16, c[0x0][0xd10] ;  /* 0x0001a200ff1077ac */ /* 0x000ea20008000c00 */
[----:B------:R-:W1:Y:S01]  /*2270*/  LDCU UR10, c[0x0][0xd0c] ;  /* 0x0001a180ff0a77ac */ /* 0x000e620008000800 */
[----:B------:R-:W3:Y:S01]  /*2280*/  LDCU UR7, c[0x0][0xd20] ;  /* 0x0001a400ff0777ac */ /* 0x000ee20008000800 */
[----:B--2---:R-:W-:Y:S02]  /*2290*/  UIMAD.WIDE.U32 UR8, UR31, UR16, URZ ;  /* 0x000000101f0872a5 */ /* 0x004fe4000f8e00ff */
[----:B------:R-:W-:Y:S02]  /*22a0*/  UIMAD.WIDE.U32 UR4, UR30, UR19, URZ ;  /* 0x000000131e0472a5 */ /* 0x000fe4000f8e00ff */
[----:B-1----:R-:W-:Y:S02]  /*22b0*/  UISETP.NE.AND UP2, UPT, UR10, 0x1, UPT ;  /* 0x000000010a00788c */ /* 0x002fe4000bf45270 */
[----:B------:R-:W-:Y:S01]  /*22c0*/  UISETP.NE.AND UP0, UPT, UR18, 0x1, UPT ;  /* 0x000000011200788c */ /* 0x000fe2000bf05270 */
[----:B------:R-:W-:-:S02]  /*22d0*/  UMOV UR8, UR9 ;  /* 0x0000000900087c82 */ /* 0x000fc40008000000 */
[----:B------:R-:W-:Y:S01]  /*22e0*/  UMOV UR4, UR5 ;  /* 0x0000000500047c82 */ /* 0x000fe20008000000 */
[----:B------:R-:W-:Y:S02]  /*22f0*/  USHF.R.U32.HI UR8, URZ, UR17, UR8 ;  /* 0x00000011ff087299 */ /* 0x000fe40008011608 */
[----:B---3--:R-:W-:Y:S02]  /*2300*/  USHF.R.U32.HI UR4, URZ, UR7, UR4 ;  /* 0x00000007ff047299 */ /* 0x008fe40008011604 */
[----:B------:R-:W-:Y:S02]  /*2310*/  USEL UR5, UR31, UR8, !UP2 ;  /* 0x000000081f057287 */ /* 0x000fe4000d000000 */
[----:B------:R-:W-:-:S04]  /*2320*/  USEL UR4, UR30, UR4, !UP0 ;  /* 0x000000041e047287 */ /* 0x000fc8000c000000 */
[----:B------:R-:W-:Y:S02]  /*2330*/  UIADD3 UR7, UPT, UPT, UR5, -UR4, URZ ;  /* 0x8000000405077290 */ /* 0x000fe4000fffe0ff */
[----:B------:R-:W-:Y:S02]  /*2340*/  UIADD3 UR4, UPT, UPT, -UR5, UR4, URZ ;  /* 0x0000000405047290 */ /* 0x000fe4000fffe1ff */
[----:B------:R-:W-:Y:S02]  /*2350*/  UIMAD UR30, UR7, UR18, UR30 ;  /* 0x00000012071e72a4 */ /* 0x000fe4000f8e021e */
[----:B------:R-:W-:-:S12]  /*2360*/  UIMAD UR31, UR4, UR10, UR31 ;  /* 0x0000000a041f72a4 */ /* 0x000fd8000f8e021f */
.L_x_32:
[----:B------:R-:W-:Y:S01]  /*2370*/  VIADD R11, R11, 0x1 ;  /* 0x000000010b0b7836 */ /* 0x000fe20000000000 */
[----:B------:R-:W-:Y:S02]  /*2380*/  R2UR UR5, R86 ;  /* 0x00000000560572ca */ /* 0x000fe400000e0000 */
[----:B------:R-:W-:Y:S02]  /*2390*/  R2UR UR4, R85 ;  /* 0x00000000550472ca */ /* 0x000fe400000e0000 */
[C---:B------:R-:W-:Y:S02]  /*23a0*/  ISETP.NE.AND P0, PT, R11.reuse, 0x2, PT ;  /* 0x000000020b00780c */ /* 0x040fe40003f05270 */
[----:B------:R-:W-:Y:S02]  /*23b0*/  PLOP3.LUT P1, PT, PT, PT, PT, 0x80, 0x8 ;  /* 0x000000000008781c */ /* 0x000fe40003f2f070 */
[----:B------:R-:W-:Y:S02]  /*23c0*/  SEL R3, RZ, 0x1, P0 ;  /* 0x00000001ff037807 */ /* 0x000fe40000000000 */
[----:B------:R-:W-:-:S02]  /*23d0*/  SEL R11, R11, RZ, P0 ;  /* 0x000000ff0b0b7207 */ /* 0x000fc40000000000 */
[----:B------:R-:W-:Y:S01]  /*23e0*/  LOP3.LUT R10, R10, R3, RZ, 0x3c, !PT ;  /* 0x000000030a0a7212 */ /* 0x000fe200078e3cff */
[----:B------:R-:W-:Y:S02]  /*23f0*/  UIADD3 UR26, UPT, UPT, UR31, UR5, URZ ;  /* 0x000000051f1a7290 */ /* 0x000fe4000fffe0ff */
[----:B------:R-:W-:Y:S01]  /*2400*/  UIADD3 UR27, UPT, UPT, UR30, UR4, URZ ;  /* 0x000000041e1b7290 */ /* 0x000fe2000fffe0ff */
[----:B------:R-:W-:Y:S11]  /*2410*/  BRA.U UP1, `(.L_x_33) ;  /* 0xfffffff101f07547 */ /* 0x000ff6000b83ffff */
[----:B------:R-:W-:Y:S01]  /*2420*/  UIADD3 UR7, UPT, UPT, UR6, 0x30, URZ ;  /* 0x0000003006077890 */ /* 0x000fe2000fffe0ff */
[----:B------:R-:W-:-:S03]  /*2430*/  SHF.L.U32 R3, R12, 0x1f, RZ ;  /* 0x0000001f0c037819 */ /* 0x000fc600000006ff */
[----:B------:R-:W-:-:S09]  /*2440*/  ULEA UR4, UR14, UR7, 0x3 ;  /* 0x000000070e047291 */ /* 0x000fd2000f8e18ff */
[----:B------:R-:W2:Y:S02]  /*2450*/  SYNCS.PHASECHK.TRANS64.TRYWAIT P0, [UR4], R3 ;  /* 0x00000003ff0075a7 */ /* 0x000ea40008001104 */
[----:B--2---:R-:W-:Y:S05]  /*2460*/  @!P0 BRA `(.L_x_34) ;  /* 0x000000c4001c8947 */ /* 0x004fea0003800000 */
.L_x_177:
[----:B------:R-:W-:-:S04]  /*2470*/  UIADD3 UR4, UPT, UPT, UR14, 0x1, URZ ;  /* 0x000000010e047890 */ /* 0x000fc8000fffe0ff */
[----:B------:R-:W-:-:S04]  /*2480*/  UISETP.NE.AND UP0, UPT, UR4, 0x6, UPT ;  /* 0x000000060400788c */ /* 0x000fc8000bf05270 */
[----:B------:R-:W-:Y:S02]  /*2490*/  USEL UR6, URZ, 0x1, UP0 ;  /* 0x00000001ff067887 */ /* 0x000fe40008000000 */
[----:B------:R-:W-:-:S04]  /*24a0*/  USEL UR4, UR4, URZ, UP0 ;  /* 0x000000ff04047287 */ /* 0x000fc80008000000 */
[----:B------:R-:W-:Y:S01]  /*24b0*/  ULEA UR5, UR4, UR7, 0x3 ;  /* 0x0000000704057291 */ /* 0x000fe2000f8e18ff */
[----:B------:R-:W-:-:S04]  /*24c0*/  LOP3.LUT R2, R12, UR6, RZ, 0x3c, !PT ;  /* 0x000000060c027c12 */ /* 0x000fc8000f8e3cff */
[----:B-1----:R-:W-:-:S04]  /*24d0*/  SHF.L.U32 R3, R2, 0x1f, RZ ;  /* 0x0000001f02037819 */ /* 0x002fc800000006ff */
[----:B------:R-:W1:Y:S02]  /*24e0*/  SYNCS.PHASECHK.TRANS64.TRYWAIT P0, [UR5], R3 ;  /* 0x00000003ff0075a7 */ /* 0x000e640008001105 */
[----:B-1----:R-:W-:Y:S05]  /*24f0*/  @!P0 BRA `(.L_x_35) ;  /* 0x000000c400108947 */ /* 0x002fea0003800000 */
.L_x_179:
        /* <DEDUP_REMOVED lines=9> */
.L_x_181:
        /* <DEDUP_REMOVED lines=9> */
.L_x_183:
        /* <DEDUP_REMOVED lines=9> */
.L_x_185:
[----:B------:R-:W-:-:S04]  /*26b0*/  UIADD3 UR4, UPT, UPT, UR4, 0x1, URZ ;  /* 0x0000000104047890 */ /* 0x000fc8000fffe0ff */
[----:B------:R-:W-:-:S04]  /*26c0*/  UISETP.NE.AND UP0, UPT, UR4, 0x6, UPT ;  /* 0x000000060400788c */ /* 0x000fc8000bf05270 */
[----:B------:R-:W-:Y:S02]  /*26d0*/  USEL UR5, URZ, 0x1, UP0 ;  /* 0x00000001ff057887 */ /* 0x000fe40008000000 */
[----:B------:R-:W-:-:S04]  /*26e0*/  USEL UR4, UR4, URZ, UP0 ;  /* 0x000000ff04047287 */ /* 0x000fc80008000000 */
[----:B------:R-:W-:Y:S01]  /*26f0*/  ULEA UR4, UR4, UR7, 0x3 ;  /* 0x0000000704047291 */ /* 0x000fe2000f8e18ff */
[----:B-1----:R-:W-:-:S04]  /*2700*/  LOP3.LUT R3, R2, UR5, RZ, 0x3c, !PT ;  /* 0x0000000502037c12 */ /* 0x002fc8000f8e3cff */
[----:B------:R-:W-:Y:S01]  /*2710*/  SHF.L.U32 R3, R3, 0x1f, RZ ;  /* 0x0000001f03037819 */ /* 0x000fe200000006ff */
[----:B------:R-:W-:-:S07]  /*2720*/  IMAD.U32 R0, RZ, RZ, UR4 ;  /* 0x00000004ff007e24 */ /* 0x000fce000f8e00ff */
.L_x_39:
[----:B-1----:R1:W2:Y:S02]  /*2730*/  SYNCS.PHASECHK.TRANS64.TRYWAIT P0, [R0+URZ], R3 ;  /* 0x00000003000075a7 */ /* 0x0022a400080011ff */
[----:B--2---:R-:W-:Y:S05]  /*2740*/  @!P0 NANOSLEEP.SYNCS 0x989680 ;  /* 0x009896800000895d */ /* 0x004fea0003900000 */
[----:B------:R-:W2:Y:S02]  /*2750*/  @!P0 SYNCS.PHASECHK.TRANS64 P0, [R0+URZ], R3 ;  /* 0x00000003000085a7 */ /* 0x000ea400080010ff */
[----:B--234-:R-:W-:Y:S05]  /*2760*/  @P0 EXIT ;  /* 0x000000000000094d */ /* 0x01cfea0003800000 */
[----:B------:R-:W-:Y:S05]  /*2770*/  BRA `(.L_x_39) ;  /* 0xfffffffc00ec7947 */ /* 0x000fea000383ffff */
.L_x_22:
[----:B------:R-:W-:-:S04]  /*2780*/  UISETP.NE.AND UP0, UPT, UR54, URZ, UPT ;  /* 0x000000ff3600728c */ /* 0x000fc8000bf05270 */
[----:B------:R-:W-:-:S09]  /*2790*/  UISETP.NE.OR UP0, UPT, UR18, 0x1, UP0 ;  /* 0x000000011200788c */ /* 0x000fd20008705670 */
[----:B------:R-:W-:Y:S05]  /*27a0*/  BRA.U UP0, `(.L_x_40) ;  /* 0x0000000500487547 */ /* 0x000fea000b800000 */
[----:B------:R-:W-:Y:S01]  /*27b0*/  ISETP.GE.U32.AND P2, PT, R3, 0x2, PT ;  /* 0x000000020300780c */ /* 0x000fe20003f46070 */
[----:B------:R-:W-:Y:S01]  /*27c0*/  IMAD.MOV.U32 R12, RZ, RZ, 0x1 ;  /* 0x00000001ff0c7424 */ /* 0x000fe200078e00ff */
[----:B------:R-:W-:Y:S02]  /*27d0*/  CS2R R10, SRZ ;  /* 0x00000000000a7805 */ /* 0x000fe4000001ff00 */
[----:B------:R-:W-:Y:S01]  /*27e0*/  CS2R R8, SRZ ;  /* 0x0000000000087805 */ /* 0x000fe2000001ff00 */
[----:B------:R-:W-:Y:S01]  /*27f0*/  UMOV UR6, 0x400 ;  /* 0x0000040000067882 */ /* 0x000fe20000000000 */
[----:B------:R-:W-:Y:S01]  /*2800*/  UMOV UR5, URZ ;  /* 0x000000ff00057c82 */ /* 0x000fe20008000000 */
[----:B------:R-:W-:-:S12]  /*2810*/  ULEA UR6, UR54, UR6, 0x18 ;  /* 0x0000000636067291 */ /* 0x000fd8000f8ec0ff */
.L_x_44:
[----:B------:R-:W-:Y:S02]  /*2820*/  LEA R0, R8, UR6, 0x3 ;  /* 0x0000000608007c11 */ /* 0x000fe4000f8e18ff */
[----:B------:R-:W-:-:S03]  /*2830*/  SHF.L.U32 R5, R9, 0x1f, RZ ;  /* 0x0000001f09057819 */ /* 0x000fc600000006ff */
[----:B------:R-:W-:Y:S01]  /*2840*/  VIADD R4, R0, 0xf0 ;  /* 0x000000f000047836 */ /* 0x000fe20000000000 */
[----:B------:R-:W1:Y:S02]  /*2850*/  SYNCS.PHASECHK.TRANS64.TRYWAIT P0, [R0+URZ+0xe0], R5 ;  /* 0x0000e005000075a7 */ /* 0x000e6400080011ff */
[----:B-1----:R-:W-:Y:S05]  /*2860*/  @!P0 BRA `(.L_x_41) ;  /* 0x000000c000948947 */ /* 0x002fea0003800000 */
.L_x_186:
[----:B------:R-:W-:Y:S01]  /*2870*/  ULEA UR4, UR5, UR6, 0x3 ;  /* 0x0000000605047291 */ /* 0x000fe2000f8e18ff */
[----:B------:R-:W-:Y:S01]  /*2880*/  PRMT R4, RZ, 0x654, R4 ;  /* 0x00000654ff047816 */ /* 0x000fe20000000004 */
[----:B-1----:R-:W-:Y:S01]  /*2890*/  @!P2 IMAD.MOV.U32 R5, RZ, RZ, 0x10 ;  /* 0x00000010ff05a424 */ /* 0x002fe200078e00ff */
[----:B------:R-:W-:Y:S01]  /*28a0*/  SHF.L.U32 R7, R12, 0x1f, RZ ;  /* 0x0000001f0c077819 */ /* 0x000fe200000006ff */
[----:B------:R-:W-:Y:S01]  /*28b0*/  UIADD3 UR7, UPT, UPT, UR4, 0xb0, URZ ;  /* 0x000000b004077890 */ /* 0x000fe2000fffe0ff */
[----:B------:R1:W-:Y:S05]  /*28c0*/  SYNCS.ARRIVE.TRANS64.RED.A1T0 RZ, [R4+URZ], RZ ;  /* 0x000000ff04ff79a7 */ /* 0x0003ea00081004ff */
[----:B------:R-:W-:Y:S01]  /*28d0*/  IMAD.U32 R0, RZ, RZ, UR7 ;  /* 0x00000007ff007e24 */ /* 0x000fe2000f8e00ff */
[----:B------:R-:W2:Y:S04]  /*28e0*/  SYNCS.PHASECHK.TRANS64.TRYWAIT P0, [UR4+0xc0], R7 ;  /* 0x0000c007ff0075a7 */ /* 0x000ea80008001104 */
[----:B------:R-:W-:Y:S01]  /*28f0*/  PRMT R13, R3, 0x654, R0 ;  /* 0x00000654030d7816 */ /* 0x000fe20000000000 */
[----:B-12---:R-:W-:Y:S06]  /*2900*/  @!P0 BRA `(.L_x_42) ;  /* 0x000000c000808947 */ /* 0x006fec0003800000 */
.L_x_188:
[----:B------:R-:W-:Y:S01]  /*2910*/  ULEA UR8, UR5, UR6, 0x4 ;  /* 0x0000000605087291 */ /* 0x000fe2000f8e20ff */
[----:B------:R-:W-:Y:S01]  /*2920*/  SEL R2, R13, R2, !P2 ;  /* 0x000000020d027207 */ /* 0x000fe20005000000 */
[----:B------:R-:W-:Y:S01]  /*2930*/  UIADD3 UR9, UPT, UPT, UR4, 0xb0, URZ ;  /* 0x000000b004097890 */ /* 0x000fe2000fffe0ff */
[----:B-1----:R-:W-:Y:S01]  /*2940*/  LEA R0, R11, UR6, 0x3 ;  /* 0x000000060b007c11 */ /* 0x002fe2000f8e18ff */
[----:B------:R-:W-:Y:S01]  /*2950*/  UIADD3 UR8, UPT, UPT, UR8, 0x110, URZ ;  /* 0x0000011008087890 */ /* 0x000fe2000fffe0ff */
[----:B------:R1:W-:Y:S01]  /*2960*/  @!P2 SYNCS.ARRIVE.TRANS64.RED RZ, [R2+URZ], R5 ;  /* 0x0000000502ffa9a7 */ /* 0x0003e200080004ff */
[----:B------:R-:W-:Y:S01]  /*2970*/  UIADD3 UR4, UPT, UPT, UR5, 0x1, URZ ;  /* 0x0000000105047890 */ /* 0x000fe2000fffe0ff */
[----:B------:R-:W-:-:S03]  /*2980*/  VIADD R8, R8, 0x1 ;  /* 0x0000000108087836 */ /* 0x000fc60000000000 */
[----:B------:R-:W-:Y:S02]  /*2990*/  UISETP.NE.AND UP0, UPT, UR4, 0x2, UPT ;  /* 0x000000020400788c */ /* 0x000fe4000bf05270 */
[----:B------:R-:W-:Y:S01]  /*29a0*/  ISETP.NE.AND P0, PT, R8, 0x2, PT ;  /* 0x000000020800780c */ /* 0x000fe20003f05270 */
[----:B------:R-:W-:Y:S06]  /*29b0*/  UGETNEXTWORKID.BROADCAST [UR8], [UR9] ;  /* 0x00000000080073ca */ /* 0x000fec0008000100 */
[----:B------:R-:W-:Y:S02]  /*29c0*/  USEL UR7, URZ, 0x1, UP0 ;  /* 0x00000001ff077887 */ /* 0x000fe40008000000 */
[----:B------:R-:W-:-:S04]  /*29d0*/  USEL UR5, UR4, URZ, UP0 ;  /* 0x000000ff04057287 */ /* 0x000fc80008000000 */
[----:B------:R-:W-:Y:S02]  /*29e0*/  LOP3.LUT R12, R12, UR7, RZ, 0x3c, !PT ;  /* 0x000000070c0c7c12 */ /* 0x000fe4000f8e3cff */
[----:B-1----:R-:W-:-:S04]  /*29f0*/  SHF.L.U32 R5, R10, 0x1f, RZ ;  /* 0x0000001f0a057819 */ /* 0x002fc800000006ff */
[----:B------:R-:W1:Y:S02]  /*2a00*/  SYNCS.PHASECHK.TRANS64.TRYWAIT P1, [R0+URZ+0xb0], R5 ;  /* 0x0000b005000075a7 */ /* 0x000e6400080211ff */
[----:B-1----:R-:W-:Y:S05]  /*2a10*/  @!P1 BRA `(.L_x_43) ;  /* 0x000000c000549947 */ /* 0x002fea0003800000 */
.L_x_189:
[C---:B------:R-:W-:Y:S01]  /*2a20*/  LEA R4, R11.reuse, UR6, 0x4 ;  /* 0x000000060b047c11 */ /* 0x040fe2000f8e20ff */
[----:B-1----:R-:W-:Y:S01]  /*2a30*/  VIADD R0, R0, 0xc0 ;  /* 0x000000c000007836 */ /* 0x002fe20000000000 */
[----:B------:R-:W-:Y:S01]  /*2a40*/  SEL R8, R8, RZ, P0 ;  /* 0x000000ff08087207 */ /* 0x000fe20000000000 */
[----:B------:R-:W-:-:S03]  /*2a50*/  VIADD R11, R11, 0x1 ;  /* 0x000000010b0b7836 */ /* 0x000fc60000000000 */
[----:B------:R-:W1:Y:S01]  /*2a60*/  LDS.128 R4, [R4+0x110] ;  /* 0x0001100004047984 */ /* 0x000e620000000c00 */
[----:B------:R-:W-:Y:S02]  /*2a70*/  PRMT R0, RZ, 0x654, R0 ;  /* 0x00000654ff007816 */ /* 0x000fe40000000000 */
[C---:B------:R-:W-:Y:S01]  /*2a80*/  ISETP.NE.AND P1, PT, R11.reuse, 0x2, PT ;  /* 0x000000020b00780c */ /* 0x040fe20003f25270 */
[----:B------:R-:W-:Y:S01]  /*2a90*/  @!PT LDS RZ, [RZ] ;  /* 0x00000000fffff984 */ /* 0x000fe20000000800 */
[----:B------:R-:W-:Y:S01]  /*2aa0*/  @!PT LDS RZ, [RZ] ;  /* 0x00000000fffff984 */ /* 0x000fe20000000800 */
[----:B------:R-:W-:Y:S01]  /*2ab0*/  @!PT LDS RZ, [RZ] ;  /* 0x00000000fffff984 */ /* 0x000fe20000000800 */
[----:B------:R-:W-:Y:S01]  /*2ac0*/  @!PT LDS RZ, [RZ] ;  /* 0x00000000fffff984 */ /* 0x000fe20000000800 */
[----:B------:R2:W-:Y:S06]  /*2ad0*/  MEMBAR.ALL.CTA ;  /* 0x0000000000007992 */ /* 0x0005ec0000008000 */
[----:B--2---:R-:W2:Y:S01]  /*2ae0*/  FENCE.VIEW.ASYNC.S ;  /* 0x00000000000073c6 */ /* 0x004ea20000000000 */
[----:B------:R-:W-:Y:S01]  /*2af0*/  SEL R11, R11, RZ, P1 ;  /* 0x000000ff0b0b7207 */ /* 0x000fe20000800000 */
[----:B--2---:R2:W-:Y:S01]  /*2b00*/  SYNCS.ARRIVE.TRANS64.RED.A1T0 RZ, [R0+URZ], RZ ;  /* 0x000000ff00ff79a7 */ /* 0x0045e200081004ff */
[----:B-1----:R-:W-:-:S02]  /*2b10*/  LOP3.LUT P3, RZ, R6, 0x1, RZ, 0xc0, !PT ;  /* 0x0000000106ff7812 */ /* 0x002fc4000786c0ff */
[----:B------:R-:W-:-:S04]  /*2b20*/  SEL R5, RZ, 0x1, P1 ;  /* 0x00000001ff057807 */ /* 0x000fc80000800000 */
[----:B------:R-:W-:Y:S02]  /*2b30*/  LOP3.LUT R10, R10, R5, RZ, 0x3c, !PT ;  /* 0x000000050a0a7212 */ /* 0x000fe400078e3cff */
[----:B--2---:R-:W-:-:S04]  /*2b40*/  SEL R0, RZ, 0x1, P0 ;  /* 0x00000001ff007807 */ /* 0x004fc80000000000 */
[----:B------:R-:W-:Y:S01]  /*2b50*/  LOP3.LUT R9, R9, R0, RZ, 0x3c, !PT ;  /* 0x0000000009097212 */ /* 0x000fe200078e3cff */
[----:B------:R-:W-:Y:S06]  /*2b60*/  @P3 BRA `(.L_x_44) ;  /* 0xfffffffc002c3947 */ /* 0x000fec000383ffff */
[----:B------:R-:W-:Y:S01]  /*2b70*/  ULEA UR4, UR5, UR6, 0x3 ;  /* 0x0000000605047291 */ /* 0x000fe2000f8e18ff */
[----:B------:R-:W-:-:S08]  /*2b80*/  SHF.L.U32 R3, R12, 0x1f, RZ ;  /* 0x0000001f0c037819 */ /* 0x000fd000000006ff */
[----:B------:R-:W1:Y:S02]  /*2b90*/  SYNCS.PHASECHK.TRANS64 P0, [UR4+0xc0], R3 ;  /* 0x0000c003ff0075a7 */ /* 0x000e640008001004 */
[----:B-1----:R-:W-:Y:S05]  /*2ba0*/  @P0 BRA `(.L_x_45) ;  /* 0x0000000000080947 */ /* 0x002fea0003800000 */
[----:B------:R-:W1:Y:S02]  /*2bb0*/  SYNCS.PHASECHK.TRANS64.TRYWAIT P0, [UR4+0xc0], R3 ;  /* 0x0000c003ff0075a7 */ /* 0x000e640008001104 */
[----:B-1----:R-:W-:Y:S05]  /*2bc0*/  @!P0 BRA `(.L_x_46) ;  /* 0x000000bc00fc8947 */ /* 0x002fea0003800000 */
.L_x_45:
[----:B------:R-:W-:-:S04]  /*2bd0*/  UIADD3 UR7, UPT, UPT, UR5, 0x1, URZ ;  /* 0x0000000105077890 */ /* 0x000fc8000fffe0ff */
[----:B------:R-:W-:-:S04]  /*2be0*/  UISETP.NE.AND UP0, UPT, UR7, 0x2, UPT ;  /* 0x000000020700788c */ /* 0x000fc8000bf05270 */
[----:B------:R-:W-:Y:S02]  /*2bf0*/  USEL UR8, URZ, 0x1, UP0 ;  /* 0x00000001ff087887 */ /* 0x000fe40008000000 */
[----:B------:R-:W-:-:S04]  /*2c00*/  USEL UR7, UR7, URZ, UP0 ;  /* 0x000000ff07077287 */ /* 0x000fc80008000000 */
[----:B------:R-:W-:Y:S01]  /*2c10*/  ULEA UR7, UR7, UR6, 0x3 ;  /* 0x0000000607077291 */ /* 0x000fe2000f8e18ff */
[----:B-1----:R-:W-:-:S04]  /*2c20*/  LOP3.LUT R3, R12, UR8, RZ, 0x3c, !PT ;  /* 0x000000080c037c12 */ /* 0x002fc8000f8e3cff */
[----:B------:R-:W-:-:S04]  /*2c30*/  SHF.L.U32 R0, R3, 0x1f, RZ ;  /* 0x0000001f03007819 */ /* 0x000fc800000006ff */
[----:B------:R-:W1:Y:S02]  /*2c40*/  SYNCS.PHASECHK.TRANS64 P0, [UR7+0xc0], R0 ;  /* 0x0000c000ff0075a7 */ /* 0x000e640008001007 */
[----:B-1----:R-:W-:Y:S05]  /*2c50*/  @P0 EXIT ;  /* 0x000000000000094d */ /* 0x002fea0003800000 */
[----:B------:R-:W-:Y:S02]  /*2c60*/  SHF.L.U32 R3, R3, 0x1f, RZ ;  /* 0x0000001f03037819 */ /* 0x000fe400000006ff */
[----:B------:R-:W-:-:S07]  /*2c70*/  MOV R0, UR7 ;  /* 0x0000000700007c02 */ /* 0x000fce0008000f00 */
.L_x_47:
[----:B-1----:R1:W2:Y:S02]  /*2c80*/  SYNCS.PHASECHK.TRANS64.TRYWAIT P0, [R0+URZ+0xc0], R3 ;  /* 0x0000c003000075a7 */ /* 0x0022a400080011ff */
[----:B--2---:R-:W-:Y:S05]  /*2c90*/  @!P0 NANOSLEEP.SYNCS 0x989680 ;  /* 0x009896800000895d */ /* 0x004fea0003900000 */
[----:B------:R-:W2:Y:S02]  /*2ca0*/  @!P0 SYNCS.PHASECHK.TRANS64 P0, [R0+URZ+0xc0], R3 ;  /* 0x0000c003000085a7 */ /* 0x000ea400080010ff */
[----:B--2---:R-:W-:Y:S05]  /*2cb0*/  @P0 EXIT ;  /* 0x000000000000094d */ /* 0x004fea0003800000 */
[----:B------:R-:W-:Y:S05]  /*2cc0*/  BRA `(.L_x_47) ;  /* 0xfffffffc00ec7947 */ /* 0x000fea000383ffff */
.L_x_40:
[----:B------:R-:W-:Y:S05]  /*2cd0*/  BRA.U UP5, `(.L_x_48) ;  /* 0x0000001105347547 */ /* 0x000fea000b800000 */
[----:B------:R-:W-:Y:S01]  /*2ce0*/  UMOV UR4, 0x40 ;  /* 0x0000004000047882 */ /* 0x000fe20000000000 */
[----:B------:R-:W-:Y:S01]  /*2cf0*/  NOP ;  /* 0x0000000000007918 */ /* 0x000fe20000000000 */
[----:B------:R-:W-:Y:S01]  /*2d00*/  ULEA UR5, UR54, UR4, 0x18 ;  /* 0x0000000436057291 */ /* 0x000fe2000f8ec0ff */
[----:B------:R-:W-:Y:S02]  /*2d10*/  UMOV UR6, 0x400 ;  /* 0x0000040000067882 */ /* 0x000fe40000000000 */
[----:B------:R-:W-:-:S06]  /*2d20*/  ULEA UR6, UR54, UR6, 0x18 ;  /* 0x0000000636067291 */ /* 0x000fcc000f8ec0ff */
[----:B------:R-:W1:Y:S02]  /*2d30*/  LDS.U8 R3, [UR5+0x1c] ;  /* 0x00001c05ff037984 */ /* 0x000e640008000000 */
[----:B-1----:R-:W-:-:S13]  /*2d40*/  ISETP.NE.AND P0, PT, R3, RZ, PT ;  /* 0x000000ff0300720c */ /* 0x002fda0003f05270 */
[----:B------:R-:W-:Y:S05]  /*2d50*/  @P0 BRA `(.L_x_49) ;  /* 0x00000004000c0947 */ /* 0x000fea0003800000 */
[----:B------:R-:W-:Y:S02]  /*2d60*/  UISETP.NE.U32.AND UP1, UPT, UR20, 0x1, UPT ;  /* 0x000000011400788c */ /* 0x000fe4000bf25070 */
[----:B------:R-:W-:Y:S02]  /*2d70*/  ULOP3.LUT UR7, UR54, 0x1, URZ, 0x3c, !UPT ;  /* 0x0000000136077892 */ /* 0x000fe4000f8e3cff */
[----:B------:R-:W-:-:S05]  /*2d80*/  UIADD3 UR8, UPT, UPT, UR5, 0x8, URZ ;  /* 0x0000000805087890 */ /* 0x000fca000fffe0ff */
[----:B------:R-:W-:Y:S07]  /*2d90*/  BRA.U !UP1, `(.L_x_50) ;  /* 0x00000001099c7547 */ /* 0x000fee000b800000 */
[----:B------:R-:W-:Y:S01]  /*2da0*/  ELECT P0, URZ, PT ;  /* 0x0000000000ff782f */ /* 0x000fe20003800000 */
[----:B------:R-:W-:-:S12]  /*2db0*/  BSSY B0, `(.L_x_50) ;  /* 0x0000025000007945 */ /* 0x000fd80003800000 */
[----:B------:R-:W-:Y:S05]  /*2dc0*/  @!P0 BRA `(.L_x_51) ;  /* 0x00000000008c8947 */ /* 0x000fea0003800000 */
[----:B------:R-:W-:-:S05]  /*2dd0*/  UMOV UR4, 0x10 ;  /* 0x0000001000047882 */ /* 0x000fca0000000000 */
[----:B------:R-:W-:Y:S04]  /*2de0*/  DEPBAR.LE SB1, 0x36 ;  /* 0x00009d800000791a */ /* 0x000fe80000000000 */
[----:B------:R-:W1:Y:S02]  /*2df0*/  UTCATOMSWS.2CTA.FIND_AND_SET.ALIGN UP0, UR4, UR4 ;  /* 0x00000004000475e3 */ /* 0x000e640008200800 */
[----:B-1----:R-:W-:Y:S01]  /*2e00*/  MOV R10, UR4 ;  /* 0x00000004000a7c02 */ /* 0x002fe20008000f00 */
[----:B------:R-:W-:Y:S06]  /*2e10*/  BRA.U UP0, `(.L_x_52) ;  /* 0x0000000100187547 */ /* 0x000fec000b800000 */
.L_x_53:
[----:B------:R-:W-:Y:S05]  /*2e20*/  NANOSLEEP 0x64 ;  /* 0x000000640000795d */ /* 0x000fea0003800000 */
[----:B------:R-:W-:-:S05]  /*2e30*/  UMOV UR4, 0x10 ;  /* 0x0000001000047882 */ /* 0x000fca0000000000 */
[----:B------:R-:W-:Y:S04]  /*2e40*/  DEPBAR.LE SB1, 0x36 ;  /* 0x00009d800000791a */ /* 0x000fe80000000000 */
[----:B------:R-:W1:Y:S02]  /*2e50*/  UTCATOMSWS.2CTA.FIND_AND_SET.ALIGN UP0, UR4, UR4 ;  /* 0x00000004000475e3 */ /* 0x000e640008200800 */
[----:B-1----:R-:W-:Y:S01]  /*2e60*/  MOV R10, UR4 ;  /* 0x00000004000a7c02 */ /* 0x002fe20008000f00 */
[----:B------:R-:W-:Y:S05]  /*2e70*/  BRA.U !UP0, `(.L_x_53) ;  /* 0xfffffffd08e87547 */ /* 0x000fea000b83ffff */
.L_x_52:
[----:B------:R-:W1:Y:S01]  /*2e80*/  LDS R6, [UR5+0x10] ;  /* 0x00001005ff067984 */ /* 0x000e620008000800 */
[----:B------:R-:W-:Y:S01]  /*2e90*/  IMAD.U32 R3, RZ, RZ, UR6 ;  /* 0x00000006ff037e24 */ /* 0x000fe2000f8e00ff */
[----:B------:R-:W-:-:S03]  /*2ea0*/  MOV R4, UR7 ;  /* 0x0000000700047c02 */ /* 0x000fc60008000f00 */
[----:B------:R-:W-:Y:S01]  /*2eb0*/  VIADD R3, R3, 0x130 ;  /* 0x0000013003037836 */ /* 0x000fe20000000000 */
[----:B-1----:R-:W-:-:S04]  /*2ec0*/  SHF.L.U32 R6, R6, 0x1f, RZ ;  /* 0x0000001f06067819 */ /* 0x002fc800000006ff */
[----:B------:R-:W1:Y:S02]  /*2ed0*/  SYNCS.PHASECHK.TRANS64.TRYWAIT P0, [UR5+0x8], R6 ;  /* 0x00000806ff0075a7 */ /* 0x000e640008001105 */
[----:B-1----:R-:W-:Y:S05]  /*2ee0*/  @P0 BRA `(.L_x_54) ;  /* 0x0000000000080947 */ /* 0x002fea0003800000 */
[----:B------:R-:W1:Y:S02]  /*2ef0*/  SYNCS.PHASECHK.TRANS64.TRYWAIT P0, [UR5+0x8], R6 ;  /* 0x00000806ff0075a7 */ /* 0x000e640008001105 */
[----:B-1----:R-:W-:Y:S05]  /*2f00*/  @!P0 BRA `(.L_x_55) ;  /* 0x000000bc00448947 */ /* 0x002fea0003800000 */
.L_x_54:
[----:B------:R-:W-:Y:S01]  /*2f10*/  PRMT R4, R4, 0x654, R3 ;  /* 0x0000065404047816 */ /* 0x000fe20000000003 */
[----:B------:R-:W-:Y:S01]  /*2f20*/  HFMA2 R3, -RZ, RZ, 0, 5.9604644775390625e-08 ;  /* 0x00000001ff037431 */ /* 0x000fe200000001ff */
[----:B------:R-:W-:Y:S01]  /*2f30*/  UPRMT UR4, UR7, 0x654, UR8 ;  /* 0x0000065407047896 */ /* 0x000fe20008000008 */
[----:B------:R-:W-:Y:S02]  /*2f40*/  IMAD.MOV.U32 R7, RZ, RZ, 0xffff ;  /* 0x0000ffffff077424 */ /* 0x000fe400078e00ff */
[----:B-1----:R-:W-:Y:S02]  /*2f50*/  IMAD.MOV.U32 R6, RZ, RZ, 0x4 ;  /* 0x00000004ff067424 */ /* 0x002fe400078e00ff */
[----:B------:R-:W-:Y:S01]  /*2f60*/  IMAD.SHL.U32 R9, R10, 0x20, RZ ;  /* 0x000000200a097824 */ /* 0x000fe200078e00ff */
[----:B------:R-:W-:Y:S02]  /*2f70*/  MOV R5, UR4 ;  /* 0x0000000400057c02 */ /* 0x000fe40008000f00 */
[-C--:B------:R-:W-:Y:S01]  /*2f80*/  SHF.L.U32 R8, R7, R10.reuse, RZ ;  /* 0x0000000a07087219 */ /* 0x080fe200000006ff */
[----:B------:R1:W-:Y:S01]  /*2f90*/  SYNCS.ARRIVE.TRANS64.RED RZ, [UR4], R6 ;  /* 0x00000006ffff79a7 */ /* 0x0003e20008000404 */
[----:B------:R-:W-:Y:S01]  /*2fa0*/  SHF.L.U32 R7, R3, R10, RZ ;  /* 0x0000000a03077219 */ /* 0x000fe200000006ff */
[----:B------:R1:W-:Y:S04]  /*2fb0*/  STS [UR6+0x130], R9 ;  /* 0x00013009ff007988 */ /* 0x0003e80008000806 */
[----:B------:R1:W-:Y:S04]  /*2fc0*/  STAS [R4.64], R10 ;  /* 0x0000000a04007dbd */ /* 0x0003e8000c0008ff */
[----:B------:R1:W-:Y:S04]  /*2fd0*/  ATOMS.OR RZ, [UR5+0x14], R8 ;  /* 0x00001408ffff798c */ /* 0x0003e8000b000005 */
[----:B------:R1:W-:Y:S04]  /*2fe0*/  ATOMS.OR RZ, [UR5+0x18], R7 ;  /* 0x00001807ffff798c */ /* 0x0003e8000b000005 */
[----:B------:R1:W-:Y:S02]  /*2ff0*/  ATOMS.XOR RZ, [UR5+0x10], R3 ;  /* 0x00001003ffff798c */ /* 0x0003e4000b800005 */
.L_x_51:
[----:B------:R-:W-:Y:S05]  /*3000*/  BSYNC B0 ;  /* 0x0000000000007941 */ /* 0x000fea0003800000 */
.L_x_50:
[----:B------:R-:W-:Y:S05]  /*3010*/  BRA.U UP1, `(.L_x_56) ;  /* 0x00000001016c7547 */ /* 0x000fea000b800000 */
[----:B------:R-:W-:-:S03]  /*3020*/  UMOV UR4, 0xffffffff ;  /* 0xffffffff00047882 */ /* 0x000fc60000000000 */
[----:B------:R-:W-:Y:S05]  /*3030*/  BRA.DIV UR4, `(.L_x_57) ;  /* 0x000000be04107947 */ /* 0x000fea000b800000 */
[----:B------:R-:W-:-:S13]  /*3040*/  ELECT P0, URZ, PT ;  /* 0x0000000000ff782f */ /* 0x000fda0003800000 */
.L_x_193:
[----:B------:R-:W-:Y:S05]  /*3050*/  @!P0 BRA `(.L_x_56) ;  /* 0x00000000005c8947 */ /* 0x000fea0003800000 */
[----:B-1----:R-:W1:Y:S02]  /*3060*/  LDS R4, [UR5+0x10] ;  /* 0x00001005ff047984 */ /* 0x002e640008000800 */
[----:B-1----:R-:W-:-:S04]  /*3070*/  SHF.L.U32 R4, R4, 0x1f, RZ ;  /* 0x0000001f04047819 */ /* 0x002fc800000006ff */
[----:B------:R-:W1:Y:S02]  /*3080*/  SYNCS.PHASECHK.TRANS64.TRYWAIT P0, [UR5+0x8], R4 ;  /* 0x00000804ff0075a7 */ /* 0x000e640008001105 */
[----:B-1----:R-:W-:Y:S05]  /*3090*/  @P0 BRA `(.L_x_58) ;  /* 0x0000000000080947 */ /* 0x002fea0003800000 */
[----:B------:R-:W1:Y:S02]  /*30a0*/  SYNCS.PHASECHK.TRANS64.TRYWAIT P0, [UR5+0x8], R4 ;  /* 0x00000804ff0075a7 */ /* 0x000e640008001105 */
[----:B-1----:R-:W-:Y:S05]  /*30b0*/  @!P0 BRA `(.L_x_59) ;  /* 0x000000bc00148947 */ /* 0x002fea0003800000 */
.L_x_58:
[----:B------:R-:W2:Y:S01]  /*30c0*/  LDS R6, [UR6+0x130] ;  /* 0x00013006ff067984 */ /* 0x000ea20008000800 */
[----:B-1----:R-:W-:Y:S02]  /*30d0*/  HFMA2 R3, -RZ, RZ, 0, 5.9604644775390625e-08 ;  /* 0x00000001ff037431 */ /* 0x002fe400000001ff */
[----:B------:R-:W-:Y:S01]  /*30e0*/  IMAD.MOV.U32 R4, RZ, RZ, 0xffff ;  /* 0x0000ffffff047424 */ /* 0x000fe200078e00ff */
[----:B------:R-:W-:Y:S01]  /*30f0*/  UPRMT UR4, UR7, 0x654, UR8 ;  /* 0x0000065407047896 */ /* 0x000fe20008000008 */
[----:B--2---:R-:W-:-:S03]  /*3100*/  IMAD.SHL.U32 R5, R6, 0x20, RZ ;  /* 0x0000002006057824 */ /* 0x004fc600078e00ff */
[-C--:B------:R-:W-:Y:S02]  /*3110*/  SHF.L.U32 R4, R4, R6.reuse, RZ ;  /* 0x0000000604047219 */ /* 0x080fe400000006ff */
[----:B------:R-:W-:Y:S01]  /*3120*/  SHF.L.U32 R6, R3, R6, RZ ;  /* 0x0000000603067219 */ /* 0x000fe200000006ff */
[----:B------:R2:W-:Y:S04]  /*3130*/  STS [UR6+0x130], R5 ;  /* 0x00013005ff007988 */ /* 0x0005e80008000806 */
[----:B------:R2:W-:Y:S04]  /*3140*/  ATOMS.OR RZ, [UR5+0x14], R4 ;  /* 0x00001404ffff798c */ /* 0x0005e8000b000005 */
[----:B------:R2:W-:Y:S01]  /*3150*/  ATOMS.OR RZ, [UR5+0x18], R6 ;  /* 0x00001806ffff798c */ /* 0x0005e2000b000005 */
[----:B------:R-:W-:Y:S03]  /*3160*/  SYNCS.ARRIVE.TRANS64.RED.A1T0 RZ, [UR4], RZ ;  /* 0x000000ffffff79a7 */ /* 0x000fe60008100404 */
[----:B------:R2:W-:Y:S01]  /*3170*/  ATOMS.XOR RZ, [UR5+0x10], R3 ;  /* 0x00001003ffff798c */ /* 0x0005e2000b800005 */
[----:B------:R-:W-:Y:S05]  /*3180*/  BRA `(.L_x_56) ;  /* 0x0000000000107947 */ /* 0x000fea0003800000 */
.L_x_49:
[----:B------:R-:W-:Y:S02]  /*3190*/  MOV R3, 0xffffffff ;  /* 0xffffffff00037802 */ /* 0x000fe40000000f00 */
[----:B------:R-:W-:-:S03]  /*31a0*/  MOV R4, 0x31d0 ;  /* 0x000031d000047802 */ /* 0x000fc60000000f00 */
[----:B------:R1:W-:Y:S04]  /*31b0*/  STS [UR6+0x130], R3 ;  /* 0x00013003ff007988 */ /* 0x0003e80008000806 */
[----:B-1---5:R-:W-:Y:S05]  /*31c0*/  CALL.REL.NOINC `($__internal_1_$__cuda_sm10x_tcgen05_guardrail_trap_phase_invalid_during_alloc) ;  /* 0x000000c400547944 */ /* 0x022fea0003c00000 */
.L_x_56:
[----:B------:R-:W-:Y:S05]  /*31d0*/  WARPSYNC.ALL ;  /* 0x0000000000007948 */ /* 0x000fea0003800000 */
[----:B------:R-:W3:Y:S01]  /*31e0*/  S2UR UR16, SR_CgaCtaId ;  /* 0x00000000001079c3 */ /* 0x000ee20000008800 */
[----:B------:R-:W-:Y:S01]  /*31f0*/  UMOV UR4, 0x400 ;  /* 0x0000040000047882 */ /* 0x000fe20000000000 */
[----:B------:R-:W-:-:S06]  /*3200*/  NOP ;  /* 0x0000000000007918 */ /* 0x000fcc0000000000 */
[----:B------:R-:W-:Y:S06]  /*3210*/  BAR.ARV 0x6, 0xa0 ;  /* 0x0182800000007b1d */ /* 0x000fec0000002000 */
[----:B------:R-:W-:Y:S01]  /*3220*/  LOP3.LUT R2, R2, 0xffff, RZ, 0xc0, !PT ;  /* 0x0000ffff02027812 */ /* 0x000fe200078ec0ff */
[----:B------:R-:W-:Y:S01]  /*3230*/  UISETP.LT.AND UP0, UPT, UR35, 0x1, UPT ;  /* 0x000000012300788c */ /* 0x000fe2000bf01270 */
[----:B------:R-:W-:Y:S01]  /*3240*/  LOP3.LUT R0, R0, 0xffff, RZ, 0xc0, !PT ;  /* 0x0000ffff00007812 */ /* 0x000fe200078ec0ff */
[----:B-1----:R-:W-:Y:S01]  /*3250*/  IMAD.MOV.U32 R9, RZ, RZ, RZ ;  /* 0x000000ffff097224 */ /* 0x002fe200078e00ff */
[----:B------:R-:W-:Y:S01]  /*3260*/  R2UR UR27, R2 ;  /* 0x00000000021b72ca */ /* 0x000fe200000e0000 */
[----:B------:R-:W-:Y:S01]  /*3270*/  IMAD.MOV.U32 R2, RZ, RZ, 0x1040 ;  /* 0x00001040ff027424 */ /* 0x000fe200078e00ff */
[----:B------:R-:W-:Y:S01]  /*3280*/  R2UR UR32, R0 ;  /* 0x00000000002072ca */ /* 0x000fe200000e0000 */
[----:B------:R-:W-:Y:S01]  /*3290*/  IMAD.MOV.U32 R8, RZ, RZ, 0x1 ;  /* 0x00000001ff087424 */ /* 0x000fe200078e00ff */
[----:B------:R-:W-:-:S02]  /*32a0*/  UISETP.NE.AND UP2, UPT, UR20, URZ, UPT ;  /* 0x000000ff1400728c */ /* 0x000fc4000bf45270 */
[----:B---3--:R-:W-:Y:S02]  /*32b0*/  ULEA UR16, UR16, UR4, 0x18 ;  /* 0x0000000410107291 */ /* 0x008fe4000f8ec0ff */
[----:B------:R-:W-:Y:S02]  /*32c0*/  USEL UR4, UR35, 0x1, !UP0 ;  /* 0x0000000123047887 */ /* 0x000fe4000c000000 */
[----:B------:R-:W-:Y:S02]  /*32d0*/  UIADD3 UR6, UPT, UPT, UR16, 0x10400, URZ ;  /* 0x0001040010067890 */ /* 0x000fe4000fffe0ff */
[----:B------:R-:W-:Y:S02]  /*32e0*/  UIADD3 UR5, UPT, UPT, UR16, 0x1c400, URZ ;  /* 0x0001c40010057890 */ /* 0x000fe4000fffe0ff */
[----:B------:R-:W-:Y:S01]  /*32f0*/  USHF.R.U32.HI UR6, URZ, 0x4, UR6 ;  /* 0x00000004ff067899 */ /* 0x000fe20008011606 */
[----:B--2---:R-:W1:Y:S01]  /*3300*/  LDS R3, [UR16+0x130] ;  /* 0x00013010ff037984 */ /* 0x004e620008000800 */
[----:B------:R-:W-:-:S02]  /*3310*/  UIADD3 UR7, UPT, UPT, UR16, 0x34400, URZ ;  /* 0x0003440010077890 */ /* 0x000fc4000fffe0ff */
[----:B------:R-:W-:Y:S02]  /*3320*/  ULOP3.LUT UR6, UR6, 0x3fff, URZ, 0xc0, !UPT ;  /* 0x00003fff06067892 */ /* 0x000fe4000f8ec0ff */
[----:B------:R-:W-:Y:S02]  /*3330*/  UIADD3 UR33, UPT, UPT, -UR4, URZ, URZ ;  /* 0x000000ff04217290 */ /* 0x000fe4000fffe1ff */
[----:B------:R-:W-:Y:S02]  /*3340*/  ULOP3.LUT UR28, UR6, 0x10000, URZ, 0xfc, !UPT ;  /* 0x00010000061c7892 */ /* 0x000fe4000f8efcff */
[----:B------:R-:W-:Y:S01]  /*3350*/  USHF.R.U32.HI UR5, URZ, 0x4, UR5 ;  /* 0x00000004ff057899 */ /* 0x000fe20008011605 */
[----:B------:R-:W-:Y:S01]  /*3360*/  R2UR UR6, R2 ;  /* 0x00000000020672ca */ /* 0x000fe200000e0000 */
[----:B------:R-:W-:Y:S02]  /*3370*/  USHF.R.U32.HI UR4, URZ, 0x4, UR7 ;  /* 0x00000004ff047899 */ /* 0x000fe40008011607 */
[----:B------:R-:W-:-:S02]  /*3380*/  ULOP3.LUT UR5, UR5, 0x3fff, URZ, 0xc0, !UPT ;  /* 0x00003fff05057892 */ /* 0x000fc4000f8ec0ff */
[----:B------:R-:W-:Y:S02]  /*3390*/  ULOP3.LUT UR4, UR4, 0x3fff, URZ, 0xc0, !UPT ;  /* 0x00003fff04047892 */ /* 0x000fe4000f8ec0ff */
[----:B------:R-:W-:Y:S02]  /*33a0*/  UIADD3 UR34, UPT, UPT, UR16, 0xd0, URZ ;  /* 0x000000d010227890 */ /* 0x000fe4000fffe0ff */
[----:B------:R-:W-:Y:S02]  /*33b0*/  ULOP3.LUT UR29, UR5, 0x10000, URZ, 0xfc, !UPT ;  /* 0x00010000051d7892 */ /* 0x000fe4000f8efcff */
[----:B------:R-:W-:Y:S01]  /*33c0*/  ULOP3.LUT UR30, UR4, 0x10000, URZ, 0xfc, !UPT ;  /* 0x00010000041e7892 */ /* 0x000fe2000f8efcff */
[----:B------:R-:W-:Y:S01]  /*33d0*/  UMOV UR21, URZ ;  /* 0x000000ff00157c82 */ /* 0x000fe20008000000 */
[----:B-1----:R-:W-:Y:S02]  /*33e0*/  R2UR UR26, R3 ;  /* 0x00000000031a72ca */ /* 0x002fe400000e0000 */
[----:B------:R-:W-:-:S11]  /*33f0*/  CS2R R2, SRZ ;  /* 0x0000000000027805 */ /* 0x000fd6000001ff00 */
[----:B------:R-:W-:Y:S02]  /*3400*/  ULOP3.LUT UR15, UR26, 0x1, URZ, 0xc0, !UPT ;  /* 0x000000011a0f7892 */ /* 0x000fe4000f8ec0ff */
[----:B------:R-:W-:Y:S02]  /*3410*/  UIADD3 UR31, UPT, UPT, UR26, 0x1e0, URZ ;  /* 0x000001e01a1f7890 */ /* 0x000fe4000fffe0ff */
[----:B------:R-:W-:-:S04]  /*3420*/  ULOP3.LUT UR15, UR15, 0x14, URZ, 0xfc, !UPT ;  /* 0x000000140f0f7892 */ /* 0x000fc8000f8efcff */
[----:B------:R-:W-:-:S12]  /*3430*/  UPRMT UR15, UR15, 0x5410, UR6 ;  /* 0x000054100f0f7896 */ /* 0x000fd80008000006 */
.L_x_68:
[----:B------:R-:W-:Y:S02]  /*3440*/  LEA R0, R9, UR16, 0x3 ;  /* 0x0000001009007c11 */ /* 0x000fe4000f8e18ff */
[----:B------:R-:W-:Y:S02]  /*3450*/  SHF.L.U32 R5, R3, 0x1f, RZ ;  /* 0x0000001f03057819 */ /* 0x000fe400000006ff */
[----:B------:R-:W-:Y:S02]  /*3460*/  LEA R4, R9, UR16, 0x4 ;  /* 0x0000001009047c11 */ /* 0x000fe4000f8e20ff */
[----:B-1----:R-:W1:Y:S02]  /*3470*/  SYNCS.PHASECHK.TRANS64.TRYWAIT P0, [R0+URZ+0xb0], R5 ;  /* 0x0000b005000075a7 */ /* 0x002e6400080011ff */
[----:B-123--:R-:W-:Y:S05]  /*3480*/  @!P0 BRA `(.L_x_60) ;  /* 0x000000b800388947 */ /* 0x00efea0003800000 */
.L_x_194:
[----:B-1----:R-:W1:Y:S01]  /*3490*/  LDS.128 R4, [R4+0x110] ;  /* 0x0001100004047984 */ /* 0x002e620000000c00 */
[----:B------:R-:W-:Y:S02]  /*34a0*/  VIADD R0, R0, 0xc0 ;  /* 0x000000c000007836 */ /* 0x000fe40000000000 */
[----:B------:R-:W-:Y:S01]  /*34b0*/  VIADD R9, R9, 0x1 ;  /* 0x0000000109097836 */ /* 0x000fe20000000000 */
[----:B------:R-:W-:Y:S01]  /*34c0*/  @!PT LDS RZ, [RZ] ;  /* 0x00000000fffff984 */ /* 0x000fe20000000800 */
[----:B------:R-:W-:Y:S01]  /*34d0*/  @!PT LDS RZ, [RZ] ;  /* 0x00000000fffff984 */ /* 0x000fe20000000800 */
[----:B------:R-:W-:Y:S01]  /*34e0*/  @!PT LDS RZ, [RZ] ;  /* 0x00000000fffff984 */ /* 0x000fe20000000800 */
[----:B------:R-:W-:Y:S01]  /*34f0*/  @!PT LDS RZ, [RZ] ;  /* 0x00000000fffff984 */ /* 0x000fe20000000800 */
[----:B------:R2:W-:Y:S06]  /*3500*/  MEMBAR.ALL.CTA ;  /* 0x0000000000007992 */ /* 0x0005ec0000008000 */
[----:B--2---:R-:W2:Y:S01]  /*3510*/  FENCE.VIEW.ASYNC.S ;  /* 0x00000000000073c6 */ /* 0x004ea20000000000 */
[----:B------:R-:W-:-:S04]  /*3520*/  PRMT R0, RZ, 0x654, R0 ;  /* 0x00000654ff007816 */ /* 0x000fc80000000000 */
[----:B--2---:R2:W-:Y:S01]  /*3530*/  SYNCS.ARRIVE.TRANS64.RED.A1T0 RZ, [R0+URZ], RZ ;  /* 0x000000ff00ff79a7 */ /* 0x0045e200081004ff */
[----:B-1----:R-:W-:Y:S01]  /*3540*/  LOP3.LUT P1, RZ, R6, 0x1, RZ, 0xc0, !PT ;  /* 0x0000000106ff7812 */ /* 0x002fe2000782c0ff */
[----:B--2---:R-:W-:-:S12]  /*3550*/  BRA.U UP2, `(.L_x_61) ;  /* 0x0000000502407547 */ /* 0x004fd8000b800000 */
[----:B------:R-:W1:Y:S02]  /*3560*/  LDCU UR4, c[0x0][0x38c] ;  /* 0x00007180ff0477ac */ /* 0x000e640008000800 */
[----:B-1----:R-:W-:-:S09]  /*3570*/  UISETP.GE.AND UP0, UPT, UR4, 0x1, UPT ;  /* 0x000000010400788c */ /* 0x002fd2000bf06270 */
[----:B------:R-:W-:Y:S05]  /*3580*/  BRA.U !UP0, `(.L_x_62) ;  /* 0x00000005082c7547 */ /* 0x000fea000b800000 */
[----:B------:R-:W-:Y:S01]  /*3590*/  ULEA UR4, UR21, UR16, 0x3 ;  /* 0x0000001015047291 */ /* 0x000fe2000f8e18ff */
[----:B------:R-:W-:Y:S01]  /*35a0*/  SHF.L.U32 R0, R2, 0x1f, RZ ;  /* 0x0000001f02007819 */ /* 0x000fe200000006ff */
[----:B------:R-:W-:Y:S01]  /*35b0*/  UMOV UR22, URZ ;  /* 0x000000ff00167c82 */ /* 0x000fe20008000000 */
[----:B------:R-:W-:Y:S01]  /*35c0*/  LOP3.LUT R4, R8, 0x1, RZ, 0x3c, !PT ;  /* 0x0000000108047812 */ /* 0x000fe200078e3cff */
[----:B------:R-:W-:Y:S01]  /*35d0*/  UMOV UR20, 0x1 ;  /* 0x0000000100147882 */ /* 0x000fe20000000000 */
[----:B------:R-:W-:Y:S01]  /*35e0*/  UMOV UR19, 0xffffffff ;  /* 0xffffffff00137882 */ /* 0x000fe20000000000 */
[----:B------:R-:W-:Y:S01]  /*35f0*/  UMOV UR7, UR21 ;  /* 0x0000001500077c82 */ /* 0x000fe20008000000 */
[----:B------:R-:W-:Y:S01]  /*3600*/  R2UR UR25, R4 ;  /* 0x00000000041972ca */ /* 0x000fe200000e0000 */
[----:B------:R-:W-:Y:S01]  /*3610*/  IMAD.MOV.U32 R4, RZ, RZ, 0x1040 ;  /* 0x00001040ff047424 */ /* 0x000fe200078e00ff */
[----:B------:R1:W2:Y:S01]  /*3620*/  SYNCS.PHASECHK.TRANS64.TRYWAIT P2, [UR4], R0 ;  /* 0x00000000ff0075a7 */ /* 0x0002a20008041104 */
[----:B------:R-:W-:Y:S01]  /*3630*/  UMOV UR18, UR33 ;  /* 0x0000002100127c82 */ /* 0x000fe20008000000 */
[----:B------:R-:W-:Y:S01]  /*3640*/  UMOV UR17, UR35 ;  /* 0x0000002300117c82 */ /* 0x000fe20008000000 */
[----:B------:R-:W-:-:S08]  /*3650*/  UMOV UR24, URZ ;  /* 0x000000ff00187c82 */ /* 0x000fd00008000000 */
[----:B------:R-:W-:-:S12]  /*3660*/  UIMAD UR25, UR25, 0xe0, UR26 ;  /* 0x000000e0191978a4 */ /* 0x000fd8000f8e021a */
.L_x_67:
[----:B---3--:R-:W-:Y:S01]  /*3670*/  ULEA UR8, UR7, UR16, 0x3 ;  /* 0x0000001007087291 */ /* 0x008fe2000f8e18ff */
[----:B--2---:R-:W-:Y:S11]  /*3680*/  @P2 BRA `(.L_x_63) ;  /* 0x00000000000c2947 */ /* 0x004ff60003800000 */
[----:B------:R-:W-:Y:S04]  /*3690*/  SHF.L.U32 R5, R2, 0x1f, RZ ;  /* 0x0000001f02057819 */ /* 0x000fe800000006ff */
[----:B------:R-:W2:Y:S02]  /*36a0*/  SYNCS.PHASECHK.TRANS64.TRYWAIT P0, [UR8], R5 ;  /* 0x00000005ff0075a7 */ /* 0x000ea40008001108 */
[----:B--2---:R-:W-:Y:S05]  /*36b0*/  @!P0 BRA `(.L_x_64) ;  /* 0x000000b400c08947 */ /* 0x004fea0003800000 */
.L_x_63:
[----:B------:R-:W-:Y:S01]  /*36c0*/  UISETP.NE.AND UP0, UPT, UR17, 0x1, UPT ;  /* 0x000000011100788c */ /* 0x000fe2000bf05270 */
[----:B------:R-:W-:Y:S01]  /*36d0*/  PLOP3.LUT P2, PT, PT, PT, PT, 0x80, 0x8 ;  /* 0x000000000008781c */ /* 0x000fe20003f4f070 */
[----:B------:R-:W-:Y:S04]  /*36e0*/  UIADD3 UR4, UPT, UPT, UR7, 0x1, URZ ;  /* 0x0000000107047890 */ /* 0x000fe8000fffe0ff */
[----:B------:R-:W-:Y:S01]  /*36f0*/  UISETP.NE.AND UP1, UPT, UR4, 0x6, UPT ;  /* 0x000000060400788c */ /* 0x000fe2000bf25270 */
[----:B------:R-:W-:Y:S03]  /*3700*/  PLOP3.LUT P0, PT, PT, PT, UP0, 0x80, 0x8 ;  /* 0x000000000008781c */ /* 0x000fe60003f0f008 */
[----:B------:R-:W-:Y:S02]  /*3710*/  USEL UR5, URZ, 0x1, UP1 ;  /* 0x00000001ff057887 */ /* 0x000fe40008800000 */
[----:B------:R-:W-:Y:S04]  /*3720*/  USEL UR21, UR4, URZ, UP1 ;  /* 0x000000ff04157287 */ /* 0x000fe80008800000 */
[----:B------:R-:W-:Y:S01]  /*3730*/  @UP0 ULEA UR4, UR21, UR16, 0x3 ;  /* 0x0000001015040291 */ /* 0x000fe2000f8e18ff */
[----:B------:R-:W-:Y:S04]  /*3740*/  LOP3.LUT R2, R2, UR5, RZ, 0x3c, !PT ;  /* 0x0000000502027c12 */ /* 0x000fe8000f8e3cff */
[----:B-1----:R-:W-:Y:S04]  /*3750*/  @P0 SHF.L.U32 R0, R2, 0x1f, RZ ;  /* 0x0000001f02000819 */ /* 0x002fe800000006ff */
[----:B------:R1:W2:Y:S01]  /*3760*/  @P0 SYNCS.PHASECHK.TRANS64.TRYWAIT P2, [UR4], R0 ;  /* 0x00000000ff0005a7 */ /* 0x0002a20008041104 */
[----:B------:R-:W-:Y:S04]  /*3770*/  ULOP3.LUT UR4, UR20, 0x1, URZ, 0xc0, !UPT ;  /* 0x0000000114047892 */ /* 0x000fe8000f8ec0ff */
[----:B------:R-:W-:Y:S09]  /*3780*/  UISETP.NE.U32.AND UP0, UPT, UR4, 0x1, UPT ;  /* 0x000000010400788c */ /* 0x000ff2000bf05070 */
[----:B------:R-:W-:Y:S05]  /*3790*/  BRA.U UP0, `(.L_x_65) ;  /* 0x0000000100207547 */ /* 0x000fea000b800000 */
[----:B------:R-:W-:Y:S02]  /*37a0*/  ULEA UR4, UR7, UR30, 0x7 ;  /* 0x0000001e07047291 */ /* 0x000fe4000f8e38ff */
[----:B------:R-:W-:Y:S01]  /*37b0*/  UISETP.NE.AND UP0, UPT, UR19, -0x1, UPT ;  /* 0xffffffff1300788c */ /* 0x000fe2000bf05270 */
[----:B------:R-:W-:Y:S06]  /*37c0*/  UMOV UR5, 0x4008 ;  /* 0x0000400800057882 */ /* 0x000fec0000000000 */
[----:B------:R3:W-:Y:S02]  /*37d0*/  UTCCP.T.S.2CTA.128dp128bit tmem[UR26+0x1e0], gdesc[UR4] ;  /* 0x0001e0041a0079e7 */ /* 0x0007e40008380000 */
[----:B------:R-:W-:Y:S05]  /*37e0*/  BRA.U UP0, `(.L_x_65) ;  /* 0x00000001000c7547 */ /* 0x000fea000b800000 */
[----:B------:R-:W-:Y:S04]  /*37f0*/  SHF.L.U32 R5, R8, 0x1f, RZ ;  /* 0x0000001f08057819 */ /* 0x000fe800000006ff */
[----:B------:R-:W4:Y:S02]  /*3800*/  SYNCS.PHASECHK.TRANS64.TRYWAIT P0, [UR16+0xd8], R5 ;  /* 0x0000d805ff0075a7 */ /* 0x000f240008001110 */
[----:B----4-:R-:W-:Y:S05]  /*3810*/  @!P0 BRA `(.L_x_66) ;  /* 0x000000b400808947 */ /* 0x010fea0003800000 */
.L_x_65:
[----:B------:R-:W-:Y:S01]  /*3820*/  ELECT P0, URZ, PT ;  /* 0x0000000000ff782f */ /* 0x000fe20003800000 */
[----:B------:R-:W-:Y:S02]  /*3830*/  ULEA UR14, UR22, UR31, 0x1 ;  /* 0x0000001f160e7291 */ /* 0x000fe4000f8e08ff */
[----:B------:R-:W-:Y:S02]  /*3840*/  ULEA UR6, UR7, UR29, 0xa ;  /* 0x0000001d07067291 */ /* 0x000fe4000f8e50ff */
[----:B------:R-:W-:Y:S02]  /*3850*/  UIADD3 UR11, UPT, UPT, UR14, 0x1, URZ ;  /* 0x000000010e0b7890 */ /* 0x000fe4000fffe0ff */
[----:B------:R-:W-:Y:S02]  /*3860*/  UISETP.NE.U32.AND UP0, UPT, UR24, URZ, UPT ;  /* 0x000000ff1800728c */ /* 0x000fe4000bf05070 */
[----:B---3--:R-:W-:Y:S02]  /*3870*/  ULOP3.LUT UR4, UR11, 0x1, URZ, 0xc0, !UPT ;  /* 0x000000010b047892 */ /* 0x008fe4000f8ec0ff */
[----:B------:R-:W-:Y:S02]  /*3880*/  UIADD3 UR23, UPT, UPT, UR8, 0x30, URZ ;  /* 0x0000003008177890 */ /* 0x000fe4000fffe0ff */
[----:B------:R-:W-:Y:S01]  /*3890*/  @P0 R2UR UR5, R4 ;  /* 0x00000000040502ca */ /* 0x000fe200000e0000 */
[----:B------:R-:W-:Y:S02]  /*38a0*/  ULOP3.LUT UR4, UR4, 0x14, URZ, 0xfc, !UPT ;  /* 0x0000001404047892 */ /* 0x000fe4000f8efcff */
[----:B------:R-:W-:Y:S02]  /*38b0*/  ULOP3.LUT UR14, UR14, 0xfffffffe, URZ, 0xc0, !UPT ;  /* 0xfffffffe0e0e7892 */ /* 0x000fe4000f8ec0ff */
[----:B------:R-:W-:Y:S02]  /*38c0*/  UIADD3 UR12, UPT, UPT, UR6, 0x4, URZ ;  /* 0x00000004060c7890 */ /* 0x000fe4000fffe0ff */
[----:B------:R-:W-:Y:S01]  /*38d0*/  ULOP3.LUT UR8, UR11, 0xfffffffe, URZ, 0xc0, !UPT ;  /* 0xfffffffe0b087892 */ /* 0x000fe2000f8ec0ff */
[----:B-1----:R-:W-:Y:S01]  /*38e0*/  IMAD.U32 R5, RZ, RZ, UR4 ;  /* 0x00000004ff057e24 */ /* 0x002fe2000f8e00ff */
[----:B------:R-:W-:Y:S02]  /*38f0*/  ULEA UR4, UR7, UR28, 0x9 ;  /* 0x0000001c07047291 */ /* 0x000fe4000f8e48ff */
[----:B------:R-:W-:Y:S02]  /*3900*/  UIADD3 UR18, UPT, UPT, UR18, 0x1, URZ ;  /* 0x0000000112127890 */ /* 0x000fe4000fffe0ff */
[----:B------:R-:W-:Y:S01]  /*3910*/  UIADD3 UR10, UPT, UPT, UR4, 0x2, URZ ;  /* 0x00000002040a7890 */ /* 0x000fe2000fffe0ff */
[----:B------:R-:W-:Y:S01]  /*3920*/  IMAD.U32 R0, RZ, RZ, UR5 ;  /* 0x00000005ff007e24 */ /* 0x000fe2000f8e00ff */
[----:B------:R-:W-:Y:S02]  /*3930*/  UIADD3 UR20, UPT, UPT, UR20, 0x1, URZ ;  /* 0x0000000114147890 */ /* 0x000fe4000fffe0ff */
[----:B------:R-:W-:Y:S02]  /*3940*/  UIADD3 UR19, UPT, UPT, UR19, -0x1, URZ ;  /* 0xffffffff13137890 */ /* 0x000fe4000fffe0ff */
[----:B------:R-:W-:Y:S01]  /*3950*/  UIADD3 UR17, UPT, UPT, UR17, -0x1, URZ ;  /* 0xffffffff11117890 */ /* 0x000fe2000fffe0ff */
[----:B------:R-:W-:Y:S01]  /*3960*/  @P0 PRMT R0, R5, 0x5410, R0 ;  /* 0x0000541005000816 */ /* 0x000fe20000000000 */
[----:B------:R-:W-:Y:S01]  /*3970*/  ULOP3.LUT UR22, UR22, 0x1, URZ, 0x3c, !UPT ;  /* 0x0000000116167892 */ /* 0x000fe2000f8e3cff */
[----:B------:R-:W-:Y:S02]  /*3980*/  UMOV UR7, 0x40004040 ;  /* 0x4000404000077882 */ /* 0x000fe40000000000 */
[----:B------:R-:W-:Y:S01]  /*3990*/  @P0 R2UR UR9, R0 ;  /* 0x00000000000902ca */ /* 0x000fe200000e0000 */
[----:B------:R-:W-:Y:S01]  /*39a0*/  UMOV UR5, 0x80004020 ;  /* 0x8000402000057882 */ /* 0x000fe20000000000 */
[----:B------:R-:W-:Y:S01]  /*39b0*/  UMOV UR13, 0x40004040 ;  /* 0x40004040000d7882 */ /* 0x000fe20000000000 */
[----:B------:R1:W-:Y:S01]  /*39c0*/  UTCHMMA.2CTA gdesc[UR4], gdesc[UR6], tmem[UR25], tmem[UR14], idesc[UR15], UP0 ;  /* 0x00ff0e06040075ea */ /* 0x0003e20008200019 */
[----:B------:R-:W-:Y:S01]  /*39d0*/  UISETP.NE.AND UP0, UPT, UR18, URZ, UPT ;  /* 0x000000ff1200728c */ /* 0x000fe2000bf05270 */
[----:B------:R-:W-:Y:S01]  /*39e0*/  UMOV UR11, 0x80004020 ;  /* 0x80004020000b7882 */ /* 0x000fe20000000000 */
[----:B------:R-:W-:Y:S07]  /*39f0*/  UMOV UR24, 0x1 ;  /* 0x0000000100187882 */ /* 0x000fee0000000000 */
[----:B------:R3:W-:Y:S01]  /*3a00*/  UTCHMMA.2CTA gdesc[UR10], gdesc[UR12], tmem[UR25], tmem[UR8], idesc[UR9], UPT ;  /* 0x00ff080c0a0075ea */ /* 0x0007e2000ba00019 */
[----:B------:R3:W-:Y:S01]  /*3a10*/  UTCBAR.2CTA.MULTICAST [UR23], URZ, UR27 ;  /* 0x000000ff170073e9 */ /* 0x0007e2000820081b */
[----:B-1----:R-:W-:Y:S01]  /*3a20*/  UMOV UR7, UR21 ;  /* 0x0000001500077c82 */ /* 0x002fe20008000000 */
[----:B------:R-:W-:Y:S05]  /*3a30*/  BRA.U UP0, `(.L_x_67) ;  /* 0xfffffffd000c7547 */ /* 0x000fea000b83ffff */
.L_x_62:
[----:B------:R1:W-:Y:S01]  /*3a40*/  UTCBAR.2CTA.MULTICAST [UR34], URZ, UR32 ;  /* 0x000000ff220073e9 */ /* 0x0003e20008200820 */
[----:B------:R-:W-:Y:S01]  /*3a50*/  NOP ;  /* 0x0000000000007918 */ /* 0x000fe20000000000 */
.L_x_61:
[C---:B------:R-:W-:Y:S02]  /*3a60*/  ISETP.NE.AND P0, PT, R9.reuse, 0x2, PT ;  /* 0x000000020900780c */ /* 0x040fe40003f05270 */
[----:B------:R-:W-:Y:S02]  /*3a70*/  LOP3.LUT R8, R8, 0x1, RZ, 0x3c, !PT ;  /* 0x0000000108087812 */ /* 0x000fe400078e3cff */
[----:B------:R-:W-:Y:S02]  /*3a80*/  SEL R0, RZ, 0x1, P0 ;  /* 0x00000001ff007807 */ /* 0x000fe40000000000 */
[----:B------:R-:W-:Y:S02]  /*3a90*/  SEL R9, R9, RZ, P0 ;  /* 0x000000ff09097207 */ /* 0x000fe40000000000 */
[----:B------:R-:W-:Y:S01]  /*3aa0*/  LOP3.LUT R3, R3, R0, RZ, 0x3c, !PT ;  /* 0x0000000003037212 */ /* 0x000fe200078e3cff */
[----:B------:R-:W-:Y:S06]  /*3ab0*/  @P1 BRA `(.L_x_68) ;  /* 0xfffffff800601947 */ /* 0x000fec000383ffff */
[----:B------:R-:W4:Y:S01]  /*3ac0*/  S2UR UR6, SR_CgaCtaId ;  /* 0x00000000000679c3 */ /* 0x000f220000008800 */
[----:B------:R-:W-:Y:S01]  /*3ad0*/  ELECT P0, URZ, PT ;  /* 0x0000000000ff782f */ /* 0x000fe20003800000 */
[----:B------:R-:W-:Y:S01]  /*3ae0*/  IMAD.MOV.U32 R0, RZ, RZ, 0x1 ;  /* 0x00000001ff007424 */ /* 0x000fe200078e00ff */
[----:B------:R-:W-:Y:S01]  /*3af0*/  UMOV UR4, 0x40 ;  /* 0x0000004000047882 */ /* 0x000fe20000000000 */
[----:B------:R-:W-:-:S04]  /*3b00*/  SHF.L.U32 R3, RZ, 0x1f, RZ ;  /* 0x0000001fff037819 */ /* 0x000fc800000006ff */
[----:B------:R-:W-:Y:S01]  /*3b10*/  UVIRTCOUNT.DEALLOC.SMPOOL 0x80 ;  /* 0x000000800000784c */ /* 0x000fe20000000000 */
[----:B----4-:R-:W-:-:S09]  /*3b20*/  ULEA UR6, UR6, UR4, 0x18 ;  /* 0x0000000406067291 */ /* 0x010fd2000f8ec0ff */
[----:B------:R4:W-:Y:S01]  /*3b30*/  @P0 STS.U8 [UR6+0x1c], R0 ;  /* 0x00001c00ff000988 */ /* 0x0009e20008000006 */
[----:B------:R-:W2:Y:S02]  /*3b40*/  SYNCS.PHASECHK.TRANS64.TRYWAIT P0, [UR16+0x100], R3 ;  /* 0x00010003ff0075a7 */ /* 0x000ea40008001110 */
[----:B--2-4-:R-:W-:Y:S05]  /*3b50*/  @!P0 BRA `(.L_x_69) ;  /* 0x000000b000c88947 */ /* 0x014fea0003800000 */
.L_x_198:
[----:B------:R-:W-:Y:S01]  /*3b60*/  NOP ;  /* 0x0000000000007918 */ /* 0x000fe20000000000 */
[----:B--2---:R-:W2:Y:S01]  /*3b70*/  LDS R0, [UR6+0x14] ;  /* 0x00001406ff007984 */ /* 0x004ea20008000800 */
[----:B------:R-:W-:Y:S01]  /*3b80*/  ULOP3.LUT UR4, UR26, 0xffff, URZ, 0xc0, !UPT ;  /* 0x0000ffff1a047892 */ /* 0x000fe2000f8ec0ff */
[----:B------:R-:W-:Y:S01]  /*3b90*/  UMOV UR5, 0xffff ;  /* 0x0000ffff00057882 */ /* 0x000fe20000000000 */
[----:B------:R-:W-:Y:S02]  /*3ba0*/  UMOV UR7, 0x1 ;  /* 0x0000000100077882 */ /* 0x000fe40000000000 */
[----:B------:R-:W-:-:S04]  /*3bb0*/  USHF.R.U32.HI UR4, URZ, 0x5, UR4 ;  /* 0x00000005ff047899 */ /* 0x000fc80008011604 */
[----:B------:R-:W-:Y:S02]  /*3bc0*/  USHF.L.U32 UR5, UR5, UR4, URZ ;  /* 0x0000000405057299 */ /* 0x000fe400080006ff */
[----:B------:R-:W-:-:S04]  /*3bd0*/  USHF.L.U32 UR4, UR7, UR4, URZ ;  /* 0x0000000407047299 */ /* 0x000fc800080006ff */
[----:B--2---:R-:W-:-:S04]  /*3be0*/  LOP3.LUT R0, R0, UR5, RZ, 0xc0, !PT ;  /* 0x0000000500007c12 */ /* 0x004fc8000f8ec0ff */
[----:B------:R-:W-:-:S13]  /*3bf0*/  ISETP.NE.AND P0, PT, R0, UR5, PT ;  /* 0x0000000500007c0c */ /* 0x000fda000bf05270 */
[----:B------:R-:W-:Y:S05]  /*3c00*/  @P0 BRA `(.L_x_70) ;  /* 0x0000000000580947 */ /* 0x000fea0003800000 */
[----:B------:R-:W2:Y:S02]  /*3c10*/  LDS R0, [UR6+0x18] ;  /* 0x00001806ff007984 */ /* 0x000ea40008000800 */
[----:B--2---:R-:W-:-:S04]  /*3c20*/  LOP3.LUT R0, R0, UR4, RZ, 0xc0, !PT ;  /* 0x0000000400007c12 */ /* 0x004fc8000f8ec0ff */
[----:B------:R-:W-:-:S13]  /*3c30*/  ISETP.NE.AND P0, PT, R0, UR4, PT ;  /* 0x0000000400007c0c */ /* 0x000fda000bf05270 */
[----:B------:R-:W-:Y:S05]  /*3c40*/  @P0 BRA `(.L_x_71) ;  /* 0x00000000003c0947 */ /* 0x000fea0003800000 */
[----:B------:R-:W2:Y:S01]  /*3c50*/  S2R R2, SR_LANEID ;  /* 0x0000000000027919 */ /* 0x000ea20000000000 */
[----:B------:R-:W-:Y:S01]  /*3c60*/  ULOP3.LUT UR5, URZ, UR5, URZ, 0x33, !UPT ;  /* 0x00000005ff057292 */ /* 0x000fe2000f8e33ff */
[----:B------:R-:W-:Y:S01]  /*3c70*/  LOP3.LUT R4, RZ, UR4, RZ, 0x33, !PT ;  /* 0x00000004ff047c12 */ /* 0x000fe2000f8e33ff */
[----:B------:R-:W-:Y:S02]  /*3c80*/  VOTEU.ANY UR4, UPT, PT ;  /* 0x0000000000047886 */ /* 0x000fe400038e0100 */
[----:B------:R-:W-:Y:S01]  /*3c90*/  UFLO.U32 UR4, UR4 ;  /* 0x00000004000472bd */ /* 0x000fe200080e0000 */
[----:B------:R-:W4:Y:S01]  /*3ca0*/  REDUX UR7, R4 ;  /* 0x00000000040773c4 */ /* 0x000f220000000000 */
[----:B------:R-:W-:-:S06]  /*3cb0*/  IMAD.U32 R0, RZ, RZ, UR5 ;  /* 0x00000005ff007e24 */ /* 0x000fcc000f8e00ff */
[----:B------:R1:W-:Y:S01]  /*3cc0*/  UTCATOMSWS.AND URZ, UR5 ;  /* 0x0000000500ff79e3 */ /* 0x0003e20008000000 */
[----:B---3--:R-:W3:Y:S01]  /*3cd0*/  REDUX UR8, R0 ;  /* 0x00000000000873c4 */ /* 0x008ee20000000000 */
[----:B--2---:R-:W-:Y:S01]  /*3ce0*/  ISETP.EQ.U32.AND P0, PT, R2, UR4, PT ;  /* 0x0000000402007c0c */ /* 0x004fe2000bf02070 */
[----:B----4-:R-:W-:Y:S01]  /*3cf0*/  IMAD.U32 R2, RZ, RZ, UR7 ;  /* 0x00000007ff027e24 */ /* 0x010fe2000f8e00ff */
[----:B---3--:R-:W-:-:S11]  /*3d00*/  MOV R3, UR8 ;  /* 0x0000000800037c02 */ /* 0x008fd60008000f00 */
[----:B------:R1:W-:Y:S04]  /*3d10*/  @P0 ATOMS.AND RZ, [UR6+0x14], R3 ;  /* 0x00001403ffff098c */ /* 0x0003e8000a800006 */
[----:B------:R1:W-:Y:S01]  /*3d20*/  @P0 ATOMS.AND RZ, [UR6+0x18], R2 ;  /* 0x00001802ffff098c */ /* 0x0003e2000a800006 */
[----:B------:R-:W-:Y:S05]  /*3d30*/  BRA `(.L_x_72) ;  /* 0x0000000000147947 */ /* 0x000fea0003800000 */
.L_x_71:
[----:B------:R-:W-:Y:S02]  /*3d40*/  MOV R2, 0x3d60 ;  /* 0x00003d6000027802 */ /* 0x000fe40000000f00 */
[----:B-1-3-5:R-:W-:Y:S05]  /*3d50*/  CALL.REL.NOINC `($__internal_0_$__cuda_sm10x_tcgen05_guardrail_trap_col_being_dealloced_not_returned_by_alloc) ;  /* 0x000000b800647944 */ /* 0x02afea0003c00000 */
[----:B------:R-:W-:Y:S05]  /*3d60*/  BRA `(.L_x_72) ;  /* 0x0000000000087947 */ /* 0x000fea0003800000 */
.L_x_70:
[----:B------:R-:W-:Y:S02]  /*3d70*/  MOV R2, 0x3d90 ;  /* 0x00003d9000027802 */ /* 0x000fe40000000f00 */
[----:B-1-3-5:R-:W-:Y:S05]  /*3d80*/  CALL.REL.NOINC `($__internal_2_$__cuda_sm10x_tcgen05_guardrail_trap_unallocated_columns_being_dealloced) ;  /* 0x000000b800707944 */ /* 0x02afea0003c00000 */
.L_x_72:
[----:B------:R-:W-:Y:S01]  /*3d90*/  NOP ;  /* 0x0000000000007918 */ /* 0x000fe20000000000 */
[----:B-1----:R-:W-:Y:S05]  /*3da0*/  EXIT ;  /* 0x000000000000794d */ /* 0x002fea0003800000 */
.L_x_48:
[----:B------:R-:W-:-:S09]  /*3db0*/  UISETP.NE.OR UP0, UPT, UR18, 0x3, !UP4 ;  /* 0x000000031200788c */ /* 0x000fd2000e705670 */
[----:B------:R-:W-:Y:S05]  /*3dc0*/  BRA.U UP0, `(.L_x_73) ;  /* 0x0000002100fc7547 */ /* 0x000fea000b800000 */
[----:B------:R-:W1:Y:S01]  /*3dd0*/  LDCU.64 UR4, c[0x0][0xa88] ;  /* 0x00015100ff0477ac */ /* 0x000e620008000a00 */
[----:B------:R-:W2:Y:S01]  /*3de0*/  LDC.64 R12, c[0x0][0x348] ;  /* 0x0000d200ff0c7b82 */ /* 0x000ea20000000a00 */
[----:B------:R-:W-:Y:S01]  /*3df0*/  HFMA2 R10, -RZ, RZ, 0, 0 ;  /* 0x00000000ff0a7431 */ /* 0x000fe200000001ff */
[----:B------:R-:W-:Y:S01]  /*3e00*/  MOV R9, RZ ;  /* 0x000000ff00097202 */ /* 0x000fe20000000f00 */
[----:B------:R-:W3:Y:S01]  /*3e10*/  LDCU UR55, c[0x0][0x370] ;  /* 0x00006e00ff3777ac */ /* 0x000ee20008000800 */
[----:B------:R-:W-:Y:S01]  /*3e20*/  HFMA2 R3, -RZ, RZ, 0, 2 ;  /* 0x00004000ff037431 */ /* 0x000fe200000001ff */
[----:B------:R-:W3:Y:S01]  /*3e30*/  LDCU.128 UR60, c[0x0][0xd10] ;  /* 0x0001a200ff3c77ac */ /* 0x000ee20008000c00 */
[----:B------:R-:W4:Y:S01]  /*3e40*/  LDCU UR53, c[0x0][0x374] ;  /* 0x00006e80ff3577ac */ /* 0x000f220008000800 */
[----:B------:R-:W4:Y:S01]  /*3e50*/  LDCU.64 UR56, c[0x0][0xa90] ;  /* 0x00015200ff3877ac */ /* 0x000f220008000a00 */
[----:B-1----:R-:W-:Y:S01]  /*3e60*/  UISETP.NE.U32.AND UP0, UPT, UR4, URZ, UPT ;  /* 0x000000ff0400728c */ /* 0x002fe2000bf05070 */
[----:B------:R-:W1:Y:S01]  /*3e70*/  LDCU UR15, c[0x0][0xd0c] ;  /* 0x0001a180ff0f77ac */ /* 0x000e620008000800 */
[----:B------:R-:W2:Y:S01]  /*3e80*/  LDCU UR65, c[0x0][0xd20] ;  /* 0x0001a400ff4177ac */ /* 0x000ea20008000800 */
[----:B------:R-:W2:Y:S01]  /*3e90*/  LDCU UR4, c[0x0][0xd30] ;  /* 0x0001a600ff0477ac */ /* 0x000ea20008000800 */
[----:B------:R-:W-:-:S02]  /*3ea0*/  UISETP.NE.AND.EX UP6, UPT, UR5, URZ, UPT, UP0 ;  /* 0x000000ff0500728c */ /* 0x000fc4000bfc5300 */
[----:B------:R-:W-:Y:S02]  /*3eb0*/  UISETP.NE.AND UP0, UPT, UR18, 0x2, UPT ;  /* 0x000000021200788c */ /* 0x000fe4000bf05270 */
[----:B---3--:R-:W-:Y:S02]  /*3ec0*/  UIMAD.WIDE.U32 UR8, UR55, UR60, URZ ;  /* 0x0000003c370872a5 */ /* 0x008fe4000f8e00ff */
[----:B----4-:R-:W-:Y:S01]  /*3ed0*/  UIMAD.WIDE.U32 UR6, UR53, UR63, URZ ;  /* 0x0000003f350672a5 */ /* 0x010fe2000f8e00ff */
[----:B------:R-:W-:Y:S01]  /*3ee0*/  UMOV UR21, 0x400 ;  /* 0x0000040000157882 */ /* 0x000fe20000000000 */
[----:B------:R-:W-:Y:S02]  /*3ef0*/  USEL UR64, URZ, 0x1, UP0 ;  /* 0x00000001ff407887 */ /* 0x000fe40008000000 */
[----:B------:R-:W-:Y:S02]  /*3f00*/  UISETP.NE.U32.AND UP0, UPT, UR56, URZ, UPT ;  /* 0x000000ff3800728c */ /* 0x000fe4000bf05070 */
[----:B------:R-:W-:Y:S01]  /*3f10*/  ULEA UR21, UR54, UR21, 0x18 ;  /* 0x0000001536157291 */ /* 0x000fe2000f8ec0ff */
[----:B------:R-:W-:Y:S01]  /*3f20*/  UMOV UR5, UR9 ;  /* 0x0000000900057c82 */ /* 0x000fe20008000000 */
[----:B------:R-:W-:Y:S01]  /*3f30*/  UMOV UR6, UR7 ;  /* 0x0000000700067c82 */ /* 0x000fe20008000000 */
[----:B------:R-:W-:-:S02]  /*3f40*/  UISETP.GE.AND UP4, UPT, UR45, 0x1, UPT ;  /* 0x000000012d00788c */ /* 0x000fc4000bf86270 */
[----:B------:R-:W-:Y:S02]  /*3f50*/  UISETP.NE.AND UP3, UPT, UR45, 0x1, UPT ;  /* 0x000000012d00788c */ /* 0x000fe4000bf65270 */
[----:B------:R-:W-:Y:S01]  /*3f60*/  UISETP.NE.AND.EX UP5, UPT, UR57, URZ, UPT, UP0 ;  /* 0x000000ff3900728c */ /* 0x000fe2000bfa5300 */
[----:B------:R-:W-:Y:S01]  /*3f70*/  UMOV UR46, URZ ;  /* 0x000000ff002e7c82 */ /* 0x000fe20008000000 */
[----:B------:R-:W-:Y:S01]  /*3f80*/  UPLOP3.LUT UP1, UPT, UPT, UPT, UPT, 0x40, 0x4 ;  /* 0x000000000004789c */ /* 0x000fe20003f2e870 */
[----:B------:R-:W3:Y:S01]  /*3f90*/  LDCU.64 UR22, c[0x0][0xd28] ;  /* 0x0001a500ff1677ac */ /* 0x000ee20008000a00 */
[----:B-1----:R-:W-:Y:S02]  /*3fa0*/  UISETP.NE.AND UP3, UPT, UR15, 0x1, UPT ;  /* 0x000000010f00788c */ /* 0x002fe4000bf65270 */
[----:B------:R-:W-:Y:S02]  /*3fb0*/  UIADD3 UR25, UPT, UPT, UR21, 0x60, URZ ;  /* 0x0000006015197890 */ /* 0x000fe4000fffe0ff */
[----:B------:R-:W-:-:S02]  /*3fc0*/  UIADD3 UR49, UPT, UPT, UR21, 0x68, URZ ;  /* 0x0000006815317890 */ /* 0x000fc4000fffe0ff */
[----:B------:R-:W-:Y:S02]  /*3fd0*/  UIADD3 UR41, UPT, UPT, UR21, 0x70, URZ ;  /* 0x0000007015297890 */ /* 0x000fe4000fffe0ff */
[----:B------:R-:W-:Y:S02]  /*3fe0*/  UIADD3 UR33, UPT, UPT, UR21, 0x78, URZ ;  /* 0x0000007815217890 */ /* 0x000fe4000fffe0ff */
[----:B------:R-:W-:Y:S02]  /*3ff0*/  USHF.R.U32.HI UR59, URZ, UR61, UR5 ;  /* 0x0000003dff3b7299 */ /* 0x000fe40008011605 */
[----:B--2---:R-:W-:Y:S02]  /*4000*/  USHF.R.U32.HI UR58, URZ, UR65, UR6 ;  /* 0x00000041ff3a7299 */ /* 0x004fe40008011606 */
[----:B------:R-:W-:Y:S02]  /*4010*/  UISETP.NE.AND UP0, UPT, UR62, 0x1, UPT ;  /* 0x000000013e00788c */ /* 0x000fe4000bf05270 */
[----:B------:R-:W-:-:S11]  /*4020*/  UISETP.NE.AND UP4, UPT, UR4, 0x1, UPT ;  /* 0x000000010400788c */ /* 0x000fd6000bf85270 */
.L_x_88:
[C---:B------:R-:W-:Y:S02]  /*4030*/  LEA R8, R10.reuse, UR21, 0x3 ;  /* 0x000000150a087c11 */ /* 0x040fe4000f8e18ff */
[----:B------:R-:W-:Y:S02]  /*4040*/  SHF.L.U32 R5, R9, 0x1f, RZ ;  /* 0x0000001f09057819 */ /* 0x000fe400000006ff */
[----:B------:R-:W-:Y:S02]  /*4050*/  LEA R6, R10, UR21, 0x4 ;  /* 0x000000150a067c11 */ /* 0x000fe4000f8e20ff */
[----:B-1----:R-:W1:Y:S02]  /*4060*/  SYNCS.PHASECHK.TRANS64.TRYWAIT P0, [R8+URZ+0xb0], R5 ;  /* 0x0000b005080075a7 */ /* 0x002e6400080011ff */
[----:B-1----:R-:W-:Y:S05]  /*4070*/  @!P0 BRA `(.L_x_74) ;  /* 0x000000ac00988947 */ /* 0x002fea0003800000 */
.L_x_199:
[----:B-1----:R-:W1:Y:S01]  /*4080*/  LDS.128 R4, [R6+0x110] ;  /* 0x0001100006047984 */ /* 0x002e620000000c00 */
[----:B------:R-:W-:Y:S01]  /*4090*/  UISETP.GE.AND UP0, UPT, UR45, 0x1, UPT ;  /* 0x000000012d00788c */ /* 0x000fe2000bf06270 */
[----:B------:R-:W-:Y:S01]  /*40a0*/  @!PT LDS RZ, [RZ] ;  /* 0x00000000fffff984 */ /* 0x000fe20000000800 */
[----:B------:R-:W-:Y:S01]  /*40b0*/  @!PT LDS RZ, [RZ] ;  /* 0x00000000fffff984 */ /* 0x000fe20000000800 */
[----:B------:R-:W-:Y:S01]  /*40c0*/  @!PT LDS RZ, [RZ] ;  /* 0x00000000fffff984 */ /* 0x000fe20000000800 */
[----:B------:R-:W-:Y:S01]  /*40d0*/  @!PT LDS RZ, [RZ] ;  /* 0x00000000fffff984 */ /* 0x000fe20000000800 */
[----:B------:R2:W-:Y:S06]  /*40e0*/  MEMBAR.ALL.CTA ;  /* 0x0000000000007992 */ /* 0x0005ec0000008000 */
[----:B--2---:R-:W2:Y:S01]  /*40f0*/  FENCE.VIEW.ASYNC.S ;  /* 0x00000000000073c6 */ /* 0x004ea20000000000 */
[----:B-1----:R-:W-:Y:S11]  /*4100*/  LOP3.LUT P0, RZ, R6, 0x1, RZ, 0xc0, !PT ;  /* 0x0000000106ff7812 */ /* 0x002ff6000780c0ff */
[----:B------:R-:W-:Y:S02]  /*4110*/  @!UPT UIADD3 URZ, UPT, UPT, URZ, URZ, URZ ;  /* 0x000000fffffff290 */ /* 0x000fe4000fffe0ff */
[----:B--2---:R-:W-:Y:S01]  /*4120*/  VOTEU.ANY UP3, P0 ;  /* 0x0000000000ff7886 */ /* 0x004fe20000060100 */
[----:B------:R-:W-:Y:S11]  /*4130*/  PLOP3.LUT P0, PT, PT, PT, UP3, 0x80, 0x8 ;  /* 0x000000000008781c */ /* 0x000ff60003f0f038 */
[----:B------:R-:W-:Y:S02]  /*4140*/  @!UPT UIADD3 URZ, UPT, UPT, URZ, URZ, URZ ;  /* 0x000000fffffff290 */ /* 0x000fe4000fffe0ff */
[----:B------:R-:W-:Y:S02]  /*4150*/  @P0 SHF.R.U32.HI R0, RZ, 0x10, R5 ;  /* 0x00000010ff000819 */ /* 0x000fe40000011605 */
[----:B------:R-:W-:Y:S02]  /*4160*/  @P0 MOV R2, R4 ;  /* 0x0000000400020202 */ /* 0x000fe40000000f00 */
[----:B------:R-:W-:Y:S01]  /*4170*/  @P0 R2UR UR4, R0 ;  /* 0x00000000000402ca */ /* 0x000fe200000e0000 */
[----:B------:R-:W-:Y:S01]  /*4180*/  VIADD R0, R8, 0xc0 ;  /* 0x000000c008007836 */ /* 0x000fe20000000000 */
[----:B------:R-:W-:Y:S02]  /*4190*/  @P0 LOP3.LUT R4, R5, 0xffff, RZ, 0xc0, !PT ;  /* 0x0000ffff05040812 */ /* 0x000fe400078ec0ff */
[----:B------:R-:W-:Y:S02]  /*41a0*/  @P0 R2UR UR6, R2 ;  /* 0x00000000020602ca */ /* 0x000fe400000e0000 */
[----:B------:R-:W-:Y:S02]  /*41b0*/  PRMT R0, RZ, 0x654, R0 ;  /* 0x00000654ff007816 */ /* 0x000fe40000000000 */
[----:B------:R-:W-:Y:S02]  /*41c0*/  @P0 R2UR UR5, R4 ;  /* 0x00000000040502ca */ /* 0x000fe400000e0000 */
[----:B------:R1:W-:Y:S03]  /*41d0*/  SYNCS.ARRIVE.TRANS64.RED.A1T0 RZ, [R0+URZ], RZ ;  /* 0x000000ff00ff79a7 */ /* 0x0003e600081004ff */
[----:B------:R-:W-:Y:S04]  /*41e0*/  @UP3 UMOV UR47, UR4 ;  /* 0x00000004002f3c82 */ /* 0x000fe80008000000 */
[----:B------:R-:W-:Y:S04]  /*41f0*/  @UP3 UMOV UR14, UR6 ;  /* 0x00000006000e3c82 */ /* 0x000fe80008000000 */
[----:B------:R-:W-:Y:S01]  /*4200*/  @UP3 UMOV UR13, UR5 ;  /* 0x00000005000d3c82 */ /* 0x000fe20008000000 */
[----:B------:R-:W-:Y:S05]  /*4210*/  BRA.U !UP0, `(.L_x_75) ;  /* 0x0000000108c07547 */ /* 0x000fea000b800000 */
[----:B------:R-:W-:Y:S02]  /*4220*/  UIMAD.WIDE.U32 UR16, UR13, UR63, URZ ;  /* 0x0000003f0d1072a5 */ /* 0x000fe4000f8e00ff */
[----:B------:R-:W-:Y:S02]  /*4230*/  UP2UR UR20, UPR, URZ, 0x4 ;  /* 0x00000004ff147883 */ /* 0x000fe40008000000 */
[----:B------:R-:W-:Y:S02]  /*4240*/  UISETP.NE.AND UP2, UPT, UR62, 0x1, UPT ;  /* 0x000000013e00788c */ /* 0x000fe4000bf45270 */
[----:B------:R-:W-:Y:S02]  /*4250*/  UIMAD.WIDE.U32 UR18, UR14, UR60, URZ ;  /* 0x0000003c0e1272a5 */ /* 0x000fe4000f8e00ff */
[----:B------:R-:W-:Y:S02]  /*4260*/  USEL UR4, UR53, UR58, !UP2 ;  /* 0x0000003a35047287 */ /* 0x000fe4000d000000 */
[----:B------:R-:W-:Y:S02]  /*4270*/  UISETP.NE.AND UP0, UPT, UR15, 0x1, UPT ;  /* 0x000000010f00788c */ /* 0x000fe4000bf05270 */
[----:B------:R-:W-:Y:S02]  /*4280*/  UP2UR UR24, UPR, URZ, 0x2 ;  /* 0x00000002ff187883 */ /* 0x000fe40008000000 */
[----:B------:R-:W-:Y:S02]  /*4290*/  UISETP.NE.AND UP1, UPT, UR45, 0x1, UPT ;  /* 0x000000012d00788c */ /* 0x000fe4000bf25270 */
[----:B---3--:R-:W-:Y:S02]  /*42a0*/  UIMAD.WIDE.U32 UR8, UR4, UR22, URZ ;  /* 0x00000016040872a5 */ /* 0x008fe4000f8e00ff */
[----:B------:R-:W-:Y:S01]  /*42b0*/  USEL UR7, UR55, UR59, !UP0 ;  /* 0x0000003b37077287 */ /* 0x000fe2000c000000 */
[----:B------:R-:W-:Y:S02]  /*42c0*/  UMOV UR5, UR17 ;  /* 0x0000001100057c82 */ /* 0x000fe40008000000 */
[----:B------:R-:W-:Y:S02]  /*42d0*/  USHF.R.U32.HI UR6, URZ, UR65, UR5 ;  /* 0x00000041ff067299 */ /* 0x000fe40008011605 */
[----:B------:R-:W-:Y:S02]  /*42e0*/  UIMAD.WIDE.U32 UR10, UR7, UR22, URZ ;  /* 0x00000016070a72a5 */ /* 0x000fe4000f8e00ff */
[----:B------:R-:W-:Y:S02]  /*42f0*/  USEL UR6, UR13, UR6, !UP2 ;  /* 0x000000060d067287 */ /* 0x000fe4000d000000 */
[----:B------:R-:W-:Y:S01]  /*4300*/  UISETP.NE.AND UP2, UPT, UR20, URZ, UPT ;  /* 0x000000ff1400728c */ /* 0x000fe2000bf45270 */
[----:B------:R-:W-:Y:S02]  /*4310*/  UMOV UR5, UR19 ;  /* 0x0000001300057c82 */ /* 0x000fe40008000000 */
[----:B------:R-:W-:Y:S03]  /*4320*/  USHF.R.U32.HI UR12, URZ, UR61, UR5 ;  /* 0x0000003dff0c7299 */ /* 0x000fe60008011605 */
[----:B------:R-:W-:Y:S02]  /*4330*/  UMOV UR5, UR9 ;  /* 0x0000000900057c82 */ /* 0x000fe40008000000 */
[----:B------:R-:W-:Y:S03]  /*4340*/  @UP1 USHF.R.U32.HI UR4, URZ, UR23, UR5 ;  /* 0x00000017ff041299 */ /* 0x000fe60008011605 */
[----:B------:R-:W-:Y:S01]  /*4350*/  UMOV UR5, UR11 ;  /* 0x0000000b00057c82 */ /* 0x000fe20008000000 */
[----:B------:R-:W-:Y:S02]  /*4360*/  UIMAD UR4, UR45, UR4, URZ ;  /* 0x000000042d0472a4 */ /* 0x000fe4000f8e02ff */
[----:B------:R-:W-:Y:S02]  /*4370*/  @UP1 USHF.R.U32.HI UR7, URZ, UR23, UR5 ;  /* 0x00000017ff071299 */ /* 0x000fe40008011605 */
[----:B------:R-:W-:Y:S02]  /*4380*/  USEL UR5, UR14, UR12, !UP0 ;  /* 0x0000000c0e057287 */ /* 0x000fe4000c000000 */
[----:B------:R-:W-:Y:S02]  /*4390*/  UIMAD.WIDE.U32 UR10, UR6, UR22, URZ ;  /* 0x00000016060a72a5 */ /* 0x000fe4000f8e00ff */
[----:B------:R-:W-:Y:S02]  /*43a0*/  UIMAD UR8, UR45, UR7, URZ ;  /* 0x000000072d0872a4 */ /* 0x000fe4000f8e02ff */
[----:B------:R-:W-:Y:S03]  /*43b0*/  UISETP.GE.AND UP0, UPT, UR6, UR4, UPT ;  /* 0x000000040600728c */ /* 0x000fe6000bf06270 */
[----:B------:R-:W-:Y:S01]  /*43c0*/  UMOV UR4, UR11 ;  /* 0x0000000b00047c82 */ /* 0x000fe20008000000 */
[----:B------:R-:W-:Y:S02]  /*43d0*/  UISETP.GE.OR UP0, UPT, UR5, UR8, UP0 ;  /* 0x000000080500728c */ /* 0x000fe40008706670 */
[----:B------:R-:W-:Y:S02]  /*43e0*/  USHF.R.U32.HI UR4, URZ, UR23, UR4 ;  /* 0x00000017ff047299 */ /* 0x000fe40008011604 */
[----:B------:R-:W-:Y:S02]  /*43f0*/  UIMAD.WIDE.U32 UR8, UR5, UR22, URZ ;  /* 0x00000016050872a5 */ /* 0x000fe4000f8e00ff */
[----:B------:R-:W-:Y:S04]  /*4400*/  USEL UR10, UR6, UR4, !UP1 ;  /* 0x00000004060a7287 */ /* 0x000fe8000c800000 */
[----:B------:R-:W-:Y:S01]  /*4410*/  UIADD3 UR11, UPT, UPT, -UR10, URZ, URZ ;  /* 0x000000ff0a0b7290 */ /* 0x000fe2000fffe1ff */
[----:B------:R-:W-:Y:S02]  /*4420*/  @!UP0 UMOV UR4, UR9 ;  /* 0x0000000900048c82 */ /* 0x000fe40008000000 */
[----:B------:R-:W-:Y:S02]  /*4430*/  @!UP0 USHF.R.U32.HI UR4, URZ, UR23, UR4 ;  /* 0x00000017ff048299 */ /* 0x000fe40008011604 */
[----:B------:R-:W-:Y:S02]  /*4440*/  UIMAD UR8, UR45, UR11, UR6 ;  /* 0x0000000b2d0872a4 */ /* 0x000fe4000f8e0206 */
[----:B------:R-:W-:Y:S02]  /*4450*/  @!UP0 USEL UR4, UR5, UR4, !UP1 ;  /* 0x0000000405048287 */ /* 0x000fe4000c800000 */
[----:B------:R-:W-:Y:S02]  /*4460*/  UISETP.NE.AND UP1, UPT, UR24, URZ, UPT ;  /* 0x000000ff1800728c */ /* 0x000fe4000bf25270 */
[----:B------:R-:W-:Y:S02]  /*4470*/  @!UP0 UIMAD UR7, UR7, UR8, UR4 ;  /* 0x00000008070782a4 */ /* 0x000fe4000f8e0204 */
[----:B------:R-:W-:Y:S02]  /*4480*/  @!UP0 UIADD3 UR9, UPT, UPT, UR10, -UR4, URZ ;  /* 0x800000040a098290 */ /* 0x000fe4000fffe0ff */
[----:B------:R-:W-:Y:S02]  /*4490*/  UIADD3 UR8, UPT, UPT, -UR6, URZ, URZ ;  /* 0x000000ff06087290 */ /* 0x000fe4000fffe1ff */
[----:B------:R-:W-:Y:S02]  /*44a0*/  UIADD3 UR4, UPT, UPT, -UR5, URZ, URZ ;  /* 0x000000ff05047290 */ /* 0x000fe4000fffe1ff */
[----:B------:R-:W-:Y:S03]  /*44b0*/  @!UP0 UIMAD UR6, UR9, UR45, UR5 ;  /* 0x0000002d090682a4 */ /* 0x000fe6000f8e0205 */
[----:B------:R-:W-:Y:S01]  /*44c0*/  @!UP0 UMOV UR5, UR7 ;  /* 0x0000000700058c82 */ /* 0x000fe20008000000 */
[----:B------:R-:W-:Y:S02]  /*44d0*/  UIMAD UR7, UR15, UR4, UR14 ;  /* 0x000000040f0772a4 */ /* 0x000fe4000f8e020e */
[----:B------:R-:W-:Y:S02]  /*44e0*/  UIMAD UR4, UR62, UR8, UR13 ;  /* 0x000000083e0472a4 */ /* 0x000fe4000f8e020d */
[----:B------:R-:W-:Y:S02]  /*44f0*/  UIMAD UR14, UR5, UR15, UR7 ;  /* 0x0000000f050e72a4 */ /* 0x000fe4000f8e0207 */
[----:B------:R-:W-:Y:S11]  /*4500*/  UIMAD UR13, UR6, UR62, UR4 ;  /* 0x0000003e060d72a4 */ /* 0x000ff6000f8e0204 */
[----:B------:R-:W-:Y:S01]  /*4510*/  @!UPT UIADD3 URZ, UPT, UPT, URZ, URZ, URZ ;  /* 0x000000fffffff290 */ /* 0x000fe2000fffe0ff */
.L_x_75:
[----:B------:R-:W2:Y:S01]  /*4520*/  @!UP4 LDCU.128 UR8, c[0x0][0xd10] ;  /* 0x0001a200ff08c7ac */ /* 0x000ea20008000c00 */
[----:B------:R-:W-:Y:S01]  /*4530*/  IMAD.MOV.U32 R6, RZ, RZ, 0x1 ;  /* 0x00000001ff067424 */ /* 0x000fe200078e00ff */
[----:B------:R-:W-:Y:S04]  /*4540*/  ISETP.NE.U32.AND P1, PT, RZ, UR56, PT ;  /* 0x00000038ff007c0c */ /* 0x000fe8000bf25070 */
[----:B------:R-:W-:Y:S01]  /*4550*/  ISETP.NE.AND.EX P1, PT, RZ, UR57, PT, P1 ;  /* 0x00000039ff007c0c */ /* 0x000fe2000bf25310 */
[----:B------:R-:W4:Y:S01]  /*4560*/  @!UP4 LDCU UR5, c[0x0][0xd0c] ;  /* 0x0001a180ff05c7ac */ /* 0x000f220008000800 */
[----:B------:R-:W-:Y:S01]  /*4570*/  SHF.L.U32 R6, R6, 0x1f, RZ ;  /* 0x0000001f06067819 */ /* 0x000fe200000006ff */
[----:B------:R-:W3:Y:S01]  /*4580*/  @!UP4 LDCU UR4, c[0x0][0xd20] ;  /* 0x0001a400ff04c7ac */ /* 0x000ee20008000800 */
[----:B------:R-:W-:Y:S02]  /*4590*/  USHF.L.U32 UR29, UR27, 0x8, URZ ;  /* 0x000000081b1d7899 */ /* 0x000fe400080006ff */
[----:B--2---:R-:W-:Y:S02]  /*45a0*/  UIMAD.WIDE.U32 UR6, UR14, UR8, URZ ;  /* 0x000000080e0672a5 */ /* 0x004fe4000f8e00ff */
[----:B------:R-:W-:Y:S02]  /*45b0*/  USHF.L.U32 UR26, UR26, 0x7, URZ ;  /* 0x000000071a1a7899 */ /* 0x000fe400080006ff */
[----:B------:R-:W-:Y:S02]  /*45c0*/  @!UP4 USHF.R.U32.HI UR7, URZ, UR9, UR7 ;  /* 0x00000009ff07c299 */ /* 0x000fe40008011607 */
[----:B------:R-:W-:Y:S02]  /*45d0*/  UIMAD.WIDE.U32 UR8, UR13, UR11, URZ ;  /* 0x0000000b0d0872a5 */ /* 0x000fe4000f8e00ff */
[----:B----4-:R-:W-:Y:S04]  /*45e0*/  @!UP4 UISETP.NE.AND UP0, UPT, UR5, 0x1, UPT ;  /* 0x000000010500c88c */ /* 0x010fe8000bf05270 */
[----:B------:R-:W-:Y:S02]  /*45f0*/  @!UP4 USEL UR7, UR14, UR7, !UP0 ;  /* 0x000000070e07c287 */ /* 0x000fe4000c000000 */
[----:B------:R-:W-:Y:S01]  /*4600*/  @!UP4 UISETP.NE.AND UP0, UPT, UR10, 0x1, UPT ;  /* 0x000000010a00c88c */ /* 0x000fe2000bf05270 */
[----:B------:R-:W-:Y:S02]  /*4610*/  @!UP4 UMOV UR6, UR9 ;  /* 0x000000090006cc82 */ /* 0x000fe40008000000 */
[----:B---3--:R-:W-:Y:S04]  /*4620*/  @!UP4 USHF.R.U32.HI UR6, URZ, UR4, UR6 ;  /* 0x00000004ff06c299 */ /* 0x008fe80008011606 */
[----:B------:R-:W-:Y:S04]  /*4630*/  @!UP4 USEL UR6, UR13, UR6, !UP0 ;  /* 0x000000060d06c287 */ /* 0x000fe8000c000000 */
[----:B------:R-:W-:Y:S02]  /*4640*/  @!UP4 UIADD3 UR4, UPT, UPT, -UR7, UR6, URZ ;  /* 0x000000060704c290 */ /* 0x000fe4000fffe1ff */
[----:B------:R-:W-:Y:S02]  /*4650*/  @!UP4 UIADD3 UR6, UPT, UPT, UR7, -UR6, URZ ;  /* 0x800000060706c290 */ /* 0x000fe4000fffe0ff */
[----:B------:R-:W-:Y:S02]  /*4660*/  @!UP4 UIMAD UR14, UR4, UR5, UR14 ;  /* 0x00000005040ec2a4 */ /* 0x000fe4000f8e020e */
[----:B------:R-:W-:Y:S01]  /*4670*/  @!UP4 UIMAD UR13, UR6, UR10, UR13 ;  /* 0x0000000a060dc2a4 */ /* 0x000fe2000f8e020d */
[----:B------:R-:W-:Y:S11]  /*4680*/  BRA.U UP1, `(.L_x_76) ;  /* 0x0000000101107547 */ /* 0x000ff6000b800000 */
[----:B-1----:R-:W-:Y:S04]  /*4690*/  MOV R0, UR64 ;  /* 0x0000004000007c02 */ /* 0x002fe80008000f00 */
[----:B------:R-:W-:Y:S04]  /*46a0*/  SHF.L.U32 R5, R0, 0x1f, RZ ;  /* 0x0000001f00057819 */ /* 0x000fe800000006ff */
[----:B------:R-:W1:Y:S02]  /*46b0*/  SYNCS.PHASECHK.TRANS64.TRYWAIT P0, [UR21+0xa8], R5 ;  /* 0x0000a805ff0075a7 */ /* 0x000e640008001115 */
[----:B-1----:R-:W-:Y:S05]  /*46c0*/  @!P0 BRA `(.L_x_77) ;  /* 0x000000a800188947 */ /* 0x002fea0003800000 */
.L_x_76:
[----:B------:R-:W-:Y:S05]  /*46d0*/  BRA.U !UP5, `(.L_x_78) ;  /* 0x000000010d387547 */ /* 0x000fea000b800000 */
[----:B------:R-:W-:Y:S01]  /*46e0*/  UPLOP3.LUT UP2, UPT, UPT, UPT, UP6, 0x80, 0x8 ;  /* 0x000000000008789c */ /* 0x000fe20003f4f060 */
[----:B-1----:R-:W-:Y:S01]  /*46f0*/  HFMA2 R0, -RZ, RZ, 0, 5.9604644775390625e-08 ;  /* 0x00000001ff007431 */ /* 0x002fe200000001ff */
[----:B------:R-:W1:Y:S01]  /*4700*/  LDCU.64 UR8, c[0x0][0x358] ;  /* 0x00006b00ff0877ac */ /* 0x000e620008000a00 */
[----:B------:R-:W-:Y:S03]  /*4710*/  IMAD.MOV.U32 R78, RZ, RZ, 0x1 ;  /* 0x00000001ff4e7424 */ /* 0x000fe600078e00ff */
[----:B------:R-:W-:Y:S05]  /*4720*/  PLOP3.LUT P0, PT, PT, PT, UP2, 0x80, 0x8 ;  /* 0x000000000008781c */ /* 0x000fea0003f0f028 */
[----:B------:R-:W2:Y:S01]  /*4730*/  @UP2 LDCU.64 UR4, c[0x0][0xa88] ;  /* 0x00015100ff0427ac */ /* 0x000ea20008000a00 */
[----:B------:R-:W-:Y:S07]  /*4740*/  @UP2 UIMAD UR6, UR36, UR56, URZ ;  /* 0x00000038240622a4 */ /* 0x000fee000f8e02ff */
[----:B------:R-:W-:Y:S01]  /*4750*/  @!P0 PRMT R78, R0, 0x7610, R78 ;  /* 0x00007610004e8816 */ /* 0x000fe2000000004e */
[----:B--2---:R-:W-:Y:S06]  /*4760*/  @UP2 UIMAD.WIDE UR4, UR6, 0x4, UR4 ;  /* 0x00000004060428a5 */ /* 0x004fec000f8e0204 */
[----:B------:R-:W-:Y:S01]  /*4770*/  IMAD.U32 R4, RZ, RZ, UR4 ;  /* 0x00000004ff047e24 */ /* 0x000fe2000f8e00ff */
[----:B------:R-:W-:Y:S04]  /*4780*/  MOV R5, UR5 ;  /* 0x0000000500057c02 */ /* 0x000fe80008000f00 */
[----:B------:R-:W2:Y:S01]  /*4790*/  @!UP2 LDCU UR4, c[0x0][0xa80] ;  /* 0x00015000ff04a7ac */ /* 0x000ea20008000800 */
[----:B-1---5:R3:W5:Y:S02]  /*47a0*/  @P0 LDG.E R41, desc[UR8][R4.64] ;  /* 0x0000000804290981 */ /* 0x022764000c1e1900 */
[----:B--23--:R-:W-:Y:S07]  /*47b0*/  @!P0 IMAD.U32 R41, RZ, RZ, UR4 ;  /* 0x00000004ff298e24 */ /* 0x00cfee000f8e00ff */
.L_x_78:
[----:B-----5:R-:W-:Y:S01]  /*47c0*/  @!P1 FSETP.EQ.AND P0, PT, R41, RZ, PT ;  /* 0x000000ff2900920b */ /* 0x020fe20003f02000 */
[----:B------:R-:W-:Y:S01]  /*47d0*/  @!UPT UIADD3 URZ, UPT, UPT, URZ, URZ, URZ ;  /* 0x000000fffffff290 */ /* 0x000fe2000fffe0ff */
[----:B------:R-:W-:Y:S11]  /*47e0*/  @!P1 BRA `(.L_x_79) ;  /* 0x0000000000149947 */ /* 0x000ff60003800000 */
[----:B------:R-:W-:Y:S02]  /*47f0*/  LOP3.LUT P1, RZ, R78, 0xff, RZ, 0xc0, !PT ;  /* 0x000000ff4eff7812 */ /* 0x000fe4000782c0ff */
[----:B------:R-:W-:Y:S04]  /*4800*/  PLOP3.LUT P0, PT, PT, PT, UP2, 0x80, 0x8 ;  /* 0x000000000008781c */ /* 0x000fe80003f0f028 */
[----:B------:R-:W-:Y:S07]  /*4810*/  PLOP3.LUT P0, PT, P0, PT, PT, 0x8, 0x80 ;  /* 0x000000000080781c */ /* 0x000fee000070e170 */
[----:B------:R-:W-:Y:S11]  /*4820*/  @P1 FSETP.EQ.AND P0, PT, R41, RZ, PT ;  /* 0x000000ff2900120b */ /* 0x000ff60003f02000 */
[----:B------:R-:W-:Y:S02]  /*4830*/  @!UPT UIADD3 URZ, UPT, UPT, URZ, URZ, URZ ;  /* 0x000000fffffff290 */ /* 0x000fe4000fffe0ff */
.L_x_79:
[----:B------:R-:W2:Y:S01]  /*4840*/  SYNCS.PHASECHK.TRANS64.TRYWAIT P2, [UR21+0x80], R6 ;  /* 0x00008006ff0075a7 */ /* 0x000ea20008041115 */
[----:B------:R-:W-:Y:S01]  /*4850*/  ELECT P1, URZ, PT ;  /* 0x0000000000ff782f */ /* 0x000fe20003820000 */
[----:B------:R-:W-:Y:S03]  /*4860*/  ULOP3.LUT UR7, UR46, 0x1, URZ, 0xc0, !UPT ;  /* 0x000000012e077892 */ /* 0x000fe6000f8ec0ff */
[----:B------:R-:W-:Y:S11]  /*4870*/  PLOP3.LUT P1, PT, P0, P1, PT, 0xf2, 0x2f ;  /* 0x00000000002f781c */ /* 0x000ff60000723e72 */
[----:B------:R-:W-:Y:S02]  /*4880*/  @!UPT UIADD3 URZ, UPT, UPT, URZ, URZ, URZ ;  /* 0x000000fffffff290 */ /* 0x000fe4000fffe0ff */
[----:B------:R-:W-:Y:S05]  /*4890*/  @!P1 IADD3 R2, P0, PT, R12, 0x780, RZ ;  /* 0x000007800c029810 */ /* 0x000fea0007f1e0ff */
[----:B-1----:R-:W-:Y:S01]  /*48a0*/  @!P1 IMAD.X R0, RZ, RZ, R13, P0 ;  /* 0x000000ffff009224 */ /* 0x002fe200000e060d */
[----:B--2---:R-:W-:Y:S07]  /*48b0*/  @!P2 BRA `(.L_x_80) ;  /* 0x000000a400b4a947 */ /* 0x004fee0003800000 */
.L_x_202:
[----:B------:R-:W-:Y:S01]  /*48c0*/  @!P1 R2UR UR5, R2 ;  /* 0x00000000020592ca */ /* 0x000fe200000e0000 */
[----:B------:R-:W-:Y:S01]  /*48d0*/  VOTEU.ALL UP0, P1 ;  /* 0x0000000000ff7886 */ /* 0x000fe20000800000 */
[----:B------:R-:W-:Y:S01]  /*48e0*/  @!P1 R2UR UR4, R0 ;  /* 0x00000000000492ca */ /* 0x000fe200000e0000 */
[----:B------:R-:W-:Y:S01]  /*48f0*/  VOTEU.ALL UP1, P1 ;  /* 0x0000000000ff7886 */ /* 0x000fe20000820000 */
[----:B------:R-:W-:Y:S01]  /*4900*/  ISETP.NE.AND P0, PT, RZ, UR7, !P1 ;  /* 0x00000007ff007c0c */ /* 0x000fe2000cf05270 */
[----:B------:R-:W-:Y:S01]  /*4910*/  UMOV UR8, 0x0 ;  /* 0x0000000000087882 */ /* 0x000fe20000000000 */
[----:B------:R-:W-:Y:S02]  /*4920*/  @!UP0 UIADD3 UR6, UPT, UPT, UR29, 0xe0, URZ ;  /* 0x000000e01d068890 */ /* 0x000fe4000fffe0ff */
[----:B------:R-:W-:Y:S01]  /*4930*/  @!UP0 UIADD3 UR24, UPT, UPT, UR21, 0x200, URZ ;  /* 0x0000020015188890 */ /* 0x000fe2000fffe0ff */
[----:B------:R-:W-:Y:S01]  /*4940*/  UMOV UR9, 0x10000000 ;  /* 0x1000000000097882 */ /* 0x000fe20000000000 */
[----:B------:R-:W-:Y:S02]  /*4950*/  UMOV UR28, UR36 ;  /* 0x00000024001c7c82 */ /* 0x000fe40008000000 */
[----:B------:R-:W-:Y:S01]  /*4960*/  @!P1 IMAD.U32 R0, RZ, RZ, UR6 ;  /* 0x00000006ff009e24 */ /* 0x000fe2000f8e00ff */
[----:B------:R-:W-:Y:S01]  /*4970*/  @!UP0 UIADD3 UR10, UPT, UPT, UR26, 0x20, URZ ;  /* 0x000000201a0a8890 */ /* 0x000fe2000fffe0ff */
[----:B------:R-:W-:Y:S01]  /*4980*/  IMAD.U32 R4, RZ, RZ, UR5 ;  /* 0x00000005ff047e24 */ /* 0x000fe2000f8e00ff */
[----:B------:R-:W-:Y:S01]  /*4990*/  UMOV UR16, 0x0 ;  /* 0x0000000000107882 */ /* 0x000fe20000000000 */
[----:B-1----:R-:W-:Y:S01]  /*49a0*/  IMAD.U32 R5, RZ, RZ, UR4 ;  /* 0x00000004ff057e24 */ /* 0x002fe2000f8e00ff */
[----:B------:R-:W-:Y:S01]  /*49b0*/  UMOV UR17, 0x10000000 ;  /* 0x1000000000117882 */ /* 0x000fe20000000000 */
[----:B------:R-:W-:Y:S01]  /*49c0*/  @P0 IMAD R0, RZ, RZ, UR29 ;  /* 0x0000001dff000e24 */ /* 0x000fe2000f8e02ff */
[----:B------:R-:W-:Y:S01]  /*49d0*/  @!P1 R2UR UR4, R4 ;  /* 0x00000000040492ca */ /* 0x000fe200000e0000 */
[----:B------:R-:W-:Y:S01]  /*49e0*/  UMOV UR12, UR36 ;  /* 0x00000024000c7c82 */ /* 0x000fe20008000000 */
[----:B------:R-:W-:Y:S01]  /*49f0*/  @!P1 R2UR UR5, R5 ;  /* 0x00000000050592ca */ /* 0x000fe200000e0000 */
[----:B------:R-:W-:Y:S01]  /*4a00*/  UPRMT UR30, UR54, 0x654, UR25 ;  /* 0x00000654361e7896 */ /* 0x000fe20008000019 */
[----:B------:R-:W-:Y:S11]  /*4a10*/  PLOP3.LUT P0, PT, P1, PT, PT, 0x8, 0x80 ;  /* 0x000000000080781c */ /* 0x000ff60000f0e170 */
[----:B------:R-:W-:Y:S02]  /*4a20*/  @!UPT UIADD3 URZ, UPT, UPT, URZ, URZ, URZ ;  /* 0x000000fffffff290 */ /* 0x000fe4000fffe0ff */
[C---:B------:R-:W-:Y:S02]  /*4a30*/  @P0 R2UR.BROADCAST UR27, R0.reuse ;  /* 0x00000000001b02ca */ /* 0x040fe400008e0000 */
[----:B------:R-:W-:Y:S11]  /*4a40*/  PLOP3.LUT P0, PT, P1, PT, PT, 0x8, 0x80 ;  /* 0x000000000080781c */ /* 0x000ff60000f0e170 */
[----:B------:R-:W-:Y:S02]  /*4a50*/  @!UPT UIADD3 URZ, UPT, UPT, URZ, URZ, URZ ;  /* 0x000000fffffff290 */ /* 0x000fe4000fffe0ff */
[C---:B------:R-:W-:Y:S02]  /*4a60*/  @P0 R2UR.BROADCAST UR11, R0.reuse ;  /* 0x00000000000b02ca */ /* 0x040fe400008e0000 */
[----:B------:R-:W-:Y:S01]  /*4a70*/  PLOP3.LUT P0, PT, P1, PT, PT, 0x8, 0x80 ;  /* 0x000000000080781c */ /* 0x000fe20000f0e170 */
[----:B------:R1:W-:Y:S01]  /*4a80*/  @!UP1 UTMALDG.3D [UR24], [UR4], desc[UR8] ;  /* 0x00000818040095b4 */ /* 0x0003e20008011000 */
[----:B------:R-:W-:Y:S01]  /*4a90*/  VOTEU.ALL UP1, P1 ;  /* 0x0000000000ff7886 */ /* 0x000fe20000820000 */
[----:B-1----:R-:W-:Y:S01]  /*4aa0*/  @!UP0 UIADD3 UR8, UPT, UPT, UR21, 0x1200, URZ ;  /* 0x0000120015088890 */ /* 0x002fe2000fffe0ff */
[----:B------:R-:W-:Y:S08]  /*4ab0*/  UMOV UR9, UR25 ;  /* 0x0000001900097c82 */ /* 0x000ff00008000000 */
[----:B------:R1:W-:Y:S01]  /*4ac0*/  @!UP1 UTMALDG.3D [UR8], [UR4], desc[UR16] ;  /* 0x00001008040095b4 */ /* 0x0003e20008011000 */
[----:B------:R-:W-:Y:S01]  /*4ad0*/  VOTEU.ALL UP1, P1 ;  /* 0x0000000000ff7886 */ /* 0x000fe20000820000 */
[C---:B-1----:R-:W-:Y:S01]  /*4ae0*/  @P0 R2UR.BROADCAST UR11, R0.reuse ;  /* 0x00000000000b02ca */ /* 0x042fe200008e0000 */
[----:B------:R-:W-:Y:S01]  /*4af0*/  @!UP0 UIADD3 UR10, UPT, UPT, UR26, 0x40, URZ ;  /* 0x000000401a0a8890 */ /* 0x000fe2000fffe0ff */
[----:B------:R-:W-:Y:S01]  /*4b00*/  PLOP3.LUT P0, PT, P1, PT, PT, 0x8, 0x80 ;  /* 0x000000000080781c */ /* 0x000fe20000f0e170 */
[----:B------:R-:W-:Y:S10]  /*4b10*/  @!UP0 UIADD3 UR8, UPT, UPT, UR21, 0x2200, URZ ;  /* 0x0000220015088890 */ /* 0x000ff4000fffe0ff */
[----:B------:R1:W-:Y:S02]  /*4b20*/  @!UP1 UTMALDG.3D [UR8], [UR4], desc[UR16] ;  /* 0x00001008040095b4 */ /* 0x0003e40008011000 */
[----:B-1----:R-:W-:Y:S01]  /*4b30*/  @P0 R2UR.BROADCAST UR11, R0 ;  /* 0x00000000000b02ca */ /* 0x002fe200008e0000 */
[----:B------:R-:W-:Y:S01]  /*4b40*/  @!UP0 UIADD3 UR10, UPT, UPT, UR26, 0x60, URZ ;  /* 0x000000601a0a8890 */ /* 0x000fe2000fffe0ff */
[----:B------:R-:W-:Y:S01]  /*4b50*/  @!P1 IMAD.MOV.U32 R0, RZ, RZ, 0x4000 ;  /* 0x00004000ff009424 */ /* 0x000fe200078e00ff */
[----:B------:R-:W-:Y:S01]  /*4b60*/  @!UP0 UIADD3 UR8, UPT, UPT, UR21, 0x3200, URZ ;  /* 0x0000320015088890 */ /* 0x000fe2000fffe0ff */
[----:B------:R-:W-:Y:S01]  /*4b70*/  @!P1 IADD3 R2, P0, PT, R12, 0x780, RZ ;  /* 0x000007800c029810 */ /* 0x000fe20007f1e0ff */
[----:B------:R-:W-:Y:S08]  /*4b80*/  VOTEU.ALL UP0, P1 ;  /* 0x0000000000ff7886 */ /* 0x000ff00000800000 */
[----:B------:R1:W-:Y:S01]  /*4b90*/  @!UP0 UTMALDG.3D [UR8], [UR4], desc[UR16] ;  /* 0x00001008040085b4 */ /* 0x0003e20008011000 */
[----:B------:R2:W-:Y:S01]  /*4ba0*/  @!P1 SYNCS.ARRIVE.TRANS64.RED.A0TR RZ, [UR21+0x60], R0 ;  /* 0x00006000ffff99a7 */ /* 0x0005e20008300415 */
[----:B------:R-:W-:Y:S01]  /*4bb0*/  SYNCS.ARRIVE.TRANS64.RED.A1T0 RZ, [UR30], RZ ;  /* 0x000000ffffff79a7 */ /* 0x000fe2000810041e */
[----:B--2---:R-:W-:Y:S01]  /*4bc0*/  @!P1 IMAD.X R0, RZ, RZ, R13, P0 ;  /* 0x000000ffff009224 */ /* 0x004fe200000e060d */
[----:B------:R-:W2:Y:S02]  /*4bd0*/  SYNCS.PHASECHK.TRANS64.TRYWAIT P2, [UR21+0x88], R6 ;  /* 0x00008806ff0075a7 */ /* 0x000ea40008041115 */
[----:B-12---:R-:W-:Y:S05]  /*4be0*/  @!P2 BRA `(.L_x_81) ;  /* 0x000000a40000a947 */ /* 0x006fea0003800000 */
.L_x_204:
[----:B------:R-:W-:Y:S01]  /*4bf0*/  @!P1 R2UR UR5, R2 ;  /* 0x00000000020592ca */ /* 0x000fe200000e0000 */
[----:B------:R-:W-:Y:S01]  /*4c00*/  VOTEU.ALL UP0, P1 ;  /* 0x0000000000ff7886 */ /* 0x000fe20000800000 */
[----:B------:R-:W-:Y:S01]  /*4c10*/  @!P1 R2UR UR4, R0 ;  /* 0x00000000000492ca */ /* 0x000fe200000e0000 */
[----:B------:R-:W-:Y:S01]  /*4c20*/  IMAD.U32 R2, RZ, RZ, UR29 ;  /* 0x0000001dff027e24 */ /* 0x000fe2000f8e00ff */
[----:B------:R-:W-:Y:S01]  /*4c30*/  ISETP.NE.AND P0, PT, RZ, UR7, !P1 ;  /* 0x00000007ff007c0c */ /* 0x000fe2000cf05270 */
[----:B------:R-:W-:Y:S01]  /*4c40*/  VOTEU.ALL UP1, P1 ;  /* 0x0000000000ff7886 */ /* 0x000fe20000820000 */
[----:B------:R-:W-:Y:S02]  /*4c50*/  @!UP0 UIADD3 UR6, UPT, UPT, UR29, 0xc0, URZ ;  /* 0x000000c01d068890 */ /* 0x000fe4000fffe0ff */
[----:B------:R-:W-:Y:S01]  /*4c60*/  @!UP0 UIADD3 UR48, UPT, UPT, UR21, 0x4200, URZ ;  /* 0x0000420015308890 */ /* 0x000fe2000fffe0ff */
[----:B------:R-:W-:Y:S01]  /*4c70*/  UMOV UR8, 0x0 ;  /* 0x0000000000087882 */ /* 0x000fe20000000000 */
[----:B------:R-:W-:Y:S02]  /*4c80*/  UMOV UR9, 0x10000000 ;  /* 0x1000000000097882 */ /* 0x000fe40000000000 */
[----:B------:R-:W-:Y:S01]  /*4c90*/  @!P1 IMAD.U32 R0, RZ, RZ, UR6 ;  /* 0x00000006ff009e24 */ /* 0x000fe2000f8e00ff */
[----:B------:R-:W-:Y:S01]  /*4ca0*/  UMOV UR50, UR26 ;  /* 0x0000001a00327c82 */ /* 0x000fe20008000000 */
[----:B------:R-:W-:Y:S01]  /*4cb0*/  IMAD.U32 R4, RZ, RZ, UR5 ;  /* 0x00000005ff047e24 */ /* 0x000fe2000f8e00ff */
[----:B------:R-:W-:Y:S01]  /*4cc0*/  UMOV UR52, UR36 ;  /* 0x0000002400347c82 */ /* 0x000fe20008000000 */
[----:B-1----:R-:W-:Y:S01]  /*4cd0*/  IMAD.U32 R5, RZ, RZ, UR4 ;  /* 0x00000004ff057e24 */ /* 0x002fe2000f8e00ff */
[----:B------:R-:W-:Y:S01]  /*4ce0*/  @!UP0 UIADD3 UR10, UPT, UPT, UR26, 0x20, URZ ;  /* 0x000000201a0a8890 */ /* 0x000fe2000fffe0ff */
[----:B------:R-:W-:Y:S01]  /*4cf0*/  @P0 VIADD R0, R2, 0x20 ;  /* 0x0000002002000836 */ /* 0x000fe20000000000 */
[----:B------:R-:W-:Y:S01]  /*4d00*/  @!P1 R2UR UR4, R4 ;  /* 0x00000000040492ca */ /* 0x000fe200000e0000 */
[----:B------:R-:W-:Y:S01]  /*4d10*/  UMOV UR16, 0x0 ;  /* 0x0000000000107882 */ /* 0x000fe20000000000 */
[----:B------:R-:W-:Y:S01]  /*4d20*/  @!P1 R2UR UR5, R5 ;  /* 0x00000000050592ca */ /* 0x000fe200000e0000 */
[----:B------:R-:W-:Y:S01]  /*4d30*/  UMOV UR17, 0x10000000 ;  /* 0x1000000000117882 */ /* 0x000fe20000000000 */
[----:B------:R-:W-:Y:S01]  /*4d40*/  PLOP3.LUT P0, PT, P1, PT, PT, 0x8, 0x80 ;  /* 0x000000000080781c */ /* 0x000fe20000f0e170 */
[----:B------:R-:W-:Y:S11]  /*4d50*/  UMOV UR12, UR36 ;  /* 0x00000024000c7c82 */ /* 0x000ff60008000000 */
[----:B------:R-:W-:Y:S01]  /*4d60*/  @!UPT UIADD3 URZ, UPT, UPT, URZ, URZ, URZ ;  /* 0x000000fffffff290 */ /* 0x000fe2000fffe0ff */
[C---:B------:R-:W-:Y:S01]  /*4d70*/  @P0 R2UR.BROADCAST UR51, R0.reuse ;  /* 0x00000000003302ca */ /* 0x040fe200008e0000 */
[----:B------:R-:W-:Y:S01]  /*4d80*/  UPRMT UR31, UR54, 0x654, UR49 ;  /* 0x00000654361f7896 */ /* 0x000fe20008000031 */
        /* <DEDUP_REMOVED lines=27> */
.L_x_206:
        /* <DEDUP_REMOVED lines=11> */
[----:B------:R-:W-:Y:S01]  /*4ff0*/  UMOV UR44, UR36 ;  /* 0x00000024002c7c82 */ /* 0x000fe20008000000 */
[----:B------:R-:W-:Y:S01]  /*5000*/  IMAD.U32 R4, RZ, RZ, UR5 ;  /* 0x00000005ff047e24 */ /* 0x000fe2000f8e00ff */
[----:B------:R-:W-:Y:S01]  /*5010*/  @!UP0 UIADD3 UR10, UPT, UPT, UR26, 0x20, URZ ;  /* 0x000000201a0a8890 */ /* 0x000fe2000fffe0ff */
[----:B-1----:R-:W-:Y:S01]  /*5020*/  IMAD.U32 R5, RZ, RZ, UR4 ;  /* 0x00000004ff057e24 */ /* 0x002fe2000f8e00ff */
[----:B------:R-:W-:Y:S01]  /*5030*/  UMOV UR16, 0x0 ;  /* 0x0000000000107882 */ /* 0x000fe20000000000 */
[----:B------:R-:W-:Y:S01]  /*5040*/  @P0 VIADD R0, R2, 0x40 ;  /* 0x0000004002000836 */ /* 0x000fe20000000000 */
[----:B------:R-:W-:Y:S01]  /*5050*/  @!P1 R2UR UR4, R4 ;  /* 0x00000000040492ca */ /* 0x000fe200000e0000 */
[----:B------:R-:W-:Y:S01]  /*5060*/  UMOV UR17, 0x10000000 ;  /* 0x1000000000117882 */ /* 0x000fe20000000000 */
[----:B------:R-:W-:Y:S01]  /*5070*/  @!P1 R2UR UR5, R5 ;  /* 0x00000000050592ca */ /* 0x000fe200000e0000 */
[----:B------:R-:W-:Y:S01]  /*5080*/  UMOV UR12, UR36 ;  /* 0x00000024000c7c82 */ /* 0x000fe20008000000 */
[----:B------:R-:W-:Y:S01]  /*5090*/  PLOP3.LUT P0, PT, P1, PT, PT, 0x8, 0x80 ;  /* 0x000000000080781c */ /* 0x000fe20000f0e170 */
[----:B------:R-:W-:Y:S11]  /*50a0*/  UPRMT UR37, UR54, 0x654, UR41 ;  /* 0x0000065436257896 */ /* 0x000ff60008000029 */
[----:B------:R-:W-:Y:S01]  /*50b0*/  @!UPT UIADD3 URZ, UPT, UPT, URZ, URZ, URZ ;  /* 0x000000fffffff290 */ /* 0x000fe2000fffe0ff */
        /* <DEDUP_REMOVED lines=28> */
.L_x_208:
[----:B------:R-:W-:Y:S01]  /*5280*/  @!P1 R2UR UR5, R4 ;  /* 0x00000000040592ca */ /* 0x000fe200000e0000 */
[----:B------:R-:W-:Y:S01]  /*5290*/  VOTEU.ALL UP0, P1 ;  /* 0x0000000000ff7886 */ /* 0x000fe20000800000 */
[----:B------:R-:W-:Y:S01]  /*52a0*/  @!P1 R2UR UR4, R0 ;  /* 0x00000000000492ca */ /* 0x000fe200000e0000 */
[----:B------:R-:W-:Y:S01]  /*52b0*/  VOTEU.ALL UP1, P1 ;  /* 0x0000000000ff7886 */ /* 0x000fe20000820000 */
[----:B------:R-:W-:Y:S01]  /*52c0*/  UMOV UR38, 0x0 ;  /* 0x0000000000267882 */ /* 0x000fe20000000000 */
[----:B------:R-:W-:Y:S01]  /*52d0*/  UMOV UR39, 0x10000000 ;  /* 0x1000000000277882 */ /* 0x000fe20000000000 */
[----:B------:R-:W-:Y:S01]  /*52e0*/  @!UP0 UIMAD UR6, UR7, -0x20, UR29 ;  /* 0xffffffe0070688a4 */ /* 0x000fe2000f8e021d */
[----:B------:R-:W-:Y:S01]  /*52f0*/  @!P1 IMAD.MOV.U32 R0, RZ, RZ, 0x4000 ;  /* 0x00004000ff009424 */ /* 0x000fe200078e00ff */
[----:B------:R-:W-:Y:S01]  /*5300*/  @!UP0 UIADD3 UR32, UPT, UPT, UR21, 0xc200, URZ ;  /* 0x0000c20015208890 */ /* 0x000fe2000fffe0ff */
[----:B------:R-:W-:Y:S01]  /*5310*/  SHF.L.U32 R7, RZ, 0x1f, RZ ;  /* 0x0000001fff077819 */ /* 0x000fe200000006ff */
[----:B------:R-:W-:Y:S01]  /*5320*/  @!UP0 UIADD3 UR35, UPT, UPT, UR6, 0x80, URZ ;  /* 0x0000008006238890 */ /* 0x000fe2000fffe0ff */
[----:B------:R-:W-:Y:S02]  /*5330*/  UMOV UR34, UR26 ;  /* 0x0000001a00227c82 */ /* 0x000fe40008000000 */
[----:B------:R-:W-:Y:S01]  /*5340*/  IMAD.U32 R4, RZ, RZ, UR5 ;  /* 0x00000005ff047e24 */ /* 0x000fe2000f8e00ff */
[----:B------:R-:W-:Y:S01]  /*5350*/  @!UP0 UIADD3 UR10, UPT, UPT, UR26, 0x20, URZ ;  /* 0x000000201a0a8890 */ /* 0x000fe2000fffe0ff */
[----:B-1----:R-:W-:Y:S01]  /*5360*/  IMAD.U32 R5, RZ, RZ, UR4 ;  /* 0x00000004ff057e24 */ /* 0x002fe2000f8e00ff */
[----:B------:R-:W-:Y:S02]  /*5370*/  @!UP0 UIADD3 UR8, UPT, UPT, UR21, 0xd200, URZ ;  /* 0x0000d20015088890 */ /* 0x000fe4000fffe0ff */
[----:B------:R-:W-:Y:S01]  /*5380*/  @!P1 R2UR UR4, R4 ;  /* 0x00000000040492ca */ /* 0x000fe200000e0000 */
[----:B------:R-:W-:Y:S01]  /*5390*/  UMOV UR9, UR33 ;  /* 0x0000002100097c82 */ /* 0x000fe20008000000 */
[----:B------:R-:W-:Y:S01]  /*53a0*/  @!P1 R2UR UR5, R5 ;  /* 0x00000000050592ca */ /* 0x000fe200000e0000 */
[----:B------:R-:W-:Y:S01]  /*53b0*/  UMOV UR12, UR36 ;  /* 0x00000024000c7c82 */ /* 0x000fe20008000000 */
[----:B------:R-:W-:Y:S01]  /*53c0*/  UMOV UR11, UR35 ;  /* 0x00000023000b7c82 */ /* 0x000fe20008000000 */
[----:B------:R-:W-:Y:S01]  /*53d0*/  @!UP0 UIADD3 UR18, UPT, UPT, UR26, 0x40, URZ ;  /* 0x000000401a128890 */ /* 0x000fe2000fffe0ff */
[----:B------:R-:W-:Y:S01]  /*53e0*/  @!P1 IADD3 R5, P0, PT, R12, 0x780, RZ ;  /* 0x000007800c059810 */ /* 0x000fe20007f1e0ff */
[----:B------:R-:W-:Y:S01]  /*53f0*/  @!UP0 UIADD3 UR16, UPT, UPT, UR21, 0xe200, URZ ;  /* 0x0000e20015108890 */ /* 0x000fe2000fffe0ff */
[----:B------:R-:W-:Y:S01]  /*5400*/  UMOV UR17, UR33 ;  /* 0x0000002100117c82 */ /* 0x000fe20008000000 */
[----:B------:R-:W-:Y:S01]  /*5410*/  UMOV UR20, UR36 ;  /* 0x0000002400147c82 */ /* 0x000fe20008000000 */
[----:B------:R-:W-:Y:S01]  /*5420*/  UMOV UR19, UR35 ;  /* 0x0000002300137c82 */ /* 0x000fe20008000000 */
[----:B------:R-:W-:Y:S04]  /*5430*/  @!P1 IMAD.X R4, RZ, RZ, R13, P0 ;  /* 0x000000ffff049224 */ /* 0x000fe800000e060d */
[----:B------:R1:W-:Y:S01]  /*5440*/  @!UP1 UTMALDG.3D [UR32], [UR4], desc[UR38] ;  /* 0x00002620040095b4 */ /* 0x0003e20008011000 */
[----:B------:R-:W-:Y:S05]  /*5450*/  VOTEU.ALL UP1, P1 ;  /* 0x0000000000ff7886 */ /* 0x000fea0000820000 */
[----:B------:R2:W-:Y:S01]  /*5460*/  @!UP1 UTMALDG.3D [UR8], [UR4], desc[UR38] ;  /* 0x00002608040095b4 */ /* 0x0005e20008011000 */
[----:B-1----:R-:W-:Y:S02]  /*5470*/  UPRMT UR32, UR54, 0x654, UR33 ;  /* 0x0000065436207896 */ /* 0x002fe40008000021 */
[----:B--2---:R-:W-:Y:S02]  /*5480*/  @!UP0 UIADD3 UR10, UPT, UPT, UR26, 0x60, URZ ;  /* 0x000000601a0a8890 */ /* 0x004fe4000fffe0ff */
[----:B------:R-:W-:Y:S01]  /*5490*/  @!UP0 UIADD3 UR8, UPT, UPT, UR21, 0xf200, URZ ;  /* 0x0000f20015088890 */ /* 0x000fe2000fffe0ff */
[----:B------:R-:W-:Y:S05]  /*54a0*/  VOTEU.ALL UP0, P1 ;  /* 0x0000000000ff7886 */ /* 0x000fea0000800000 */
[----:B------:R1:W-:Y:S01]  /*54b0*/  @!UP0 UTMALDG.3D [UR16], [UR4], desc[UR38] ;  /* 0x00002610040085b4 */ /* 0x0003e20008011000 */
[----:B------:R-:W-:Y:S05]  /*54c0*/  VOTEU.ALL UP0, P1 ;  /* 0x0000000000ff7886 */ /* 0x000fea0000800000 */
[----:B------:R1:W-:Y:S01]  /*54d0*/  @!UP0 UTMALDG.3D [UR8], [UR4], desc[UR38] ;  /* 0x00002608040085b4 */ /* 0x0003e20008011000 */
[----:B------:R1:W-:Y:S01]  /*54e0*/  @!P1 SYNCS.ARRIVE.TRANS64.RED.A0TR RZ, [UR21+0x78], R0 ;  /* 0x00007800ffff99a7 */ /* 0x0003e20008300415 */
[----:B------:R-:W-:Y:S01]  /*54f0*/  SYNCS.ARRIVE.TRANS64.RED.A1T0 RZ, [UR32], RZ ;  /* 0x000000ffffff79a7 */ /* 0x000fe20008100420 */
[----:B------:R-:W2:Y:S02]  /*5500*/  SYNCS.PHASECHK.TRANS64.TRYWAIT P2, [UR21+0x80], R7 ;  /* 0x00008007ff0075a7 */ /* 0x000ea40008041115 */
[----:B-12---:R-:W-:Y:S05]  /*5510*/  @!P2 BRA `(.L_x_84) ;  /* 0x0000009800fca947 */ /* 0x006fea0003800000 */
.L_x_210:
[----:B------:R-:W-:Y:S01]  /*5520*/  @!P1 R2UR UR5, R5 ;  /* 0x00000000050592ca */ /* 0x000fe200000e0000 */
[----:B------:R-:W-:Y:S01]  /*5530*/  VOTEU.ALL UP0, P1 ;  /* 0x0000000000ff7886 */ /* 0x000fe20000800000 */
[----:B------:R-:W-:Y:S01]  /*5540*/  @!P1 R2UR UR4, R4 ;  /* 0x00000000040492ca */ /* 0x000fe200000e0000 */
[----:B------:R-:W-:Y:S01]  /*5550*/  VOTEU.ALL UP1, P1 ;  /* 0x0000000000ff7886 */ /* 0x000fe20000820000 */
[----:B------:R-:W-:Y:S01]  /*5560*/  UMOV UR34, 0x0 ;  /* 0x0000000000227882 */ /* 0x000fe20000000000 */
[----:B------:R-:W-:Y:S01]  /*5570*/  UMOV UR35, 0x10000000 ;  /* 0x1000000000237882 */ /* 0x000fe20000000000 */
[----:B------:R-:W-:Y:S01]  /*5580*/  @!UP0 ULEA UR6, UR7, UR29, 0x5 ;  /* 0x0000001d07068291 */ /* 0x000fe2000f8e28ff */
[----:B-1----:R-:W-:Y:S01]  /*5590*/  @!P1 IMAD.MOV.U32 R0, RZ, RZ, 0x4000 ;  /* 0x00004000ff009424 */ /* 0x002fe200078e00ff */
[----:B------:R-:W-:Y:S02]  /*55a0*/  @!UP0 UIADD3 UR24, UPT, UPT, UR21, 0x200, URZ ;  /* 0x0000020015188890 */ /* 0x000fe4000fffe0ff */
[----:B------:R-:W-:Y:S01]  /*55b0*/  @!UP0 UIADD3 UR27, UPT, UPT, UR6, 0x60, URZ ;  /* 0x00000060061b8890 */ /* 0x000fe2000fffe0ff */
[----:B------:R-:W-:Y:S02]  /*55c0*/  UMOV UR28, UR36 ;  /* 0x00000024001c7c82 */ /* 0x000fe40008000000 */
[----:B------:R-:W-:Y:S01]  /*55d0*/  IMAD.U32 R4, RZ, RZ, UR5 ;  /* 0x00000005ff047e24 */ /* 0x000fe2000f8e00ff */
[----:B------:R-:W-:Y:S01]  /*55e0*/  @!UP0 UIADD3 UR10, UPT, UPT, UR26, 0x20, URZ ;  /* 0x000000201a0a8890 */ /* 0x000fe2000fffe0ff */
[----:B------:R-:W-:Y:S01]  /*55f0*/  IMAD.U32 R5, RZ, RZ, UR4 ;  /* 0x00000004ff057e24 */ /* 0x000fe2000f8e00ff */
        /* <DEDUP_REMOVED lines=13> */
[----:B------:R-:W-:Y:S01]  /*56d0*/  @!UP1 UTMALDG.3D [UR24], [UR4], desc[UR34] ;  /* 0x00002218040095b4 */ /* 0x000fe20008011000 */
[----:B------:R-:W-:Y:S05]  /*56e0*/  VOTEU.ALL UP1, P1 ;  /* 0x0000000000ff7886 */ /* 0x000fea0000820000 */
[----:B------:R1:W-:Y:S02]  /*56f0*/  @!UP1 UTMALDG.3D [UR8], [UR4], desc[UR34] ;  /* 0x00002208040095b4 */ /* 0x0003e40008011000 */
[----:B-1----:R-:W-:Y:S02]  /*5700*/  @!UP0 UIADD3 UR10, UPT, UPT, UR26, 0x60, URZ ;  /* 0x000000601a0a8890 */ /* 0x002fe4000fffe0ff */
        /* <DEDUP_REMOVED lines=9> */
.L_x_212:
        /* <DEDUP_REMOVED lines=10> */
[----:B-1----:R-:W-:Y:S01]  /*5840*/  @!P1 IMAD.U32 R0, RZ, RZ, UR6 ;  /* 0x00000006ff009e24 */ /* 0x002fe2000f8e00ff */
[----:B------:R-:W-:Y:S01]  /*5850*/  UMOV UR10, UR26 ;  /* 0x0000001a000a7c82 */ /* 0x000fe20008000000 */
[----:B------:R-:W-:Y:S01]  /*5860*/  IMAD.U32 R4, RZ, RZ, UR5 ;  /* 0x00000005ff047e24 */ /* 0x000fe2000f8e00ff */
[----:B------:R-:W-:Y:S01]  /*5870*/  UMOV UR12, UR36 ;  /* 0x00000024000c7c82 */ /* 0x000fe20008000000 */
[----:B------:R-:W-:Y:S02]  /*5880*/  IMAD.U32 R5, RZ, RZ, UR4 ;  /* 0x00000004ff057e24 */ /* 0x000fe4000f8e00ff */
[----:B------:R-:W-:Y:S01]  /*5890*/  @P0 VIADD R0, R2, 0xa0 ;  /* 0x000000a002000836 */ /* 0x000fe20000000000 */
[----:B------:R-:W-:Y:S02]  /*58a0*/  @!P1 R2UR UR4, R4 ;  /* 0x00000000040492ca */ /* 0x000fe400000e0000 */
[----:B------:R-:W-:Y:S02]  /*58b0*/  @!P1 R2UR UR5, R5 ;  /* 0x00000000050592ca */ /* 0x000fe400000e0000 */
[----:B------:R-:W-:Y:S11]  /*58c0*/  PLOP3.LUT P0, PT, P1, PT, PT, 0x8, 0x80 ;  /* 0x000000000080781c */ /* 0x000ff60000f0e170 */
[----:B------:R-:W-:Y:S02]  /*58d0*/  @!UPT UIADD3 URZ, UPT, UPT, URZ, URZ, URZ ;  /* 0x000000fffffff290 */ /* 0x000fe4000fffe0ff */
[C---:B------:R-:W-:Y:S02]  /*58e0*/  @P0 R2UR.BROADCAST UR11, R0.reuse ;  /* 0x00000000000b02ca */ /* 0x040fe400008e0000 */
[----:B------:R-:W-:Y:S11]  /*58f0*/  PLOP3.LUT P0, PT, P1, PT, PT, 0x8, 0x80 ;  /* 0x000000000080781c */ /* 0x000ff60000f0e170 */
[----:B------:R1:W-:Y:S01]  /*5900*/  @!UP1 UTMALDG.3D [UR8], [UR4], desc[UR16] ;  /* 0x00001008040095b4 */ /* 0x0003e20008011000 */
[----:B------:R-:W-:Y:S01]  /*5910*/  VOTEU.ALL UP1, P1 ;  /* 0x0000000000ff7886 */ /* 0x000fe20000820000 */
[C---:B-1----:R-:W-:Y:S01]  /*5920*/  @P0 R2UR.BROADCAST UR11, R0.reuse ;  /* 0x00000000000b02ca */ /* 0x042fe200008e0000 */
[----:B------:R-:W-:Y:S01]  /*5930*/  @!UP0 UIADD3 UR10, UPT, UPT, UR26, 0x20, URZ ;  /* 0x000000201a0a8890 */ /* 0x000fe2000fffe0ff */
[----:B------:R-:W-:Y:S01]  /*5940*/  PLOP3.LUT P0, PT, P1, PT, PT, 0x8, 0x80 ;  /* 0x000000000080781c */ /* 0x000fe20000f0e170 */
[----:B------:R-:W-:Y:S10]  /*5950*/  @!UP0 UIADD3 UR8, UPT, UPT, UR21, 0x5200, URZ ;  /* 0x0000520015088890 */ /* 0x000ff4000fffe0ff */
        /* <DEDUP_REMOVED lines=12> */
[----:B------:R-:W-:Y:S04]  /*5a20*/  VOTEU.ALL UP0, P1 ;  /* 0x0000000000ff7886 */ /* 0x000fe80000800000 */
[----:B------:R-:W-:Y:S04]  /*5a30*/  @!P1 IMAD.X R4, RZ, RZ, R13, P0 ;  /* 0x000000ffff049224 */ /* 0x000fe800000e060d */
[----:B------:R1:W-:Y:S01]  /*5a40*/  @!UP0 UTMALDG.3D [UR8], [UR4], desc[UR16] ;  /* 0x00001008040085b4 */ /* 0x0003e20008011000 */
[----:B------:R1:W-:Y:S01]  /*5a50*/  @!P1 SYNCS.ARRIVE.TRANS64.RED.A0TR RZ, [UR21+0x68], R0 ;  /* 0x00006800ffff99a7 */ /* 0x0003e20008300415 */
[----:B------:R-:W-:Y:S01]  /*5a60*/  SYNCS.ARRIVE.TRANS64.RED.A1T0 RZ, [UR31], RZ ;  /* 0x000000ffffff79a7 */ /* 0x000fe2000810041f */
[----:B------:R-:W2:Y:S02]  /*5a70*/  SYNCS.PHASECHK.TRANS64.TRYWAIT P2, [UR21+0x90], R7 ;  /* 0x00009007ff0075a7 */ /* 0x000ea40008041115 */
[----:B-12---:R-:W-:Y:S05]  /*5a80*/  @!P2 BRA `(.L_x_86) ;  /* 0x0000009400d0a947 */ /* 0x006fea0003800000 */
.L_x_214:
        /* <DEDUP_REMOVED lines=47> */
.L_x_216:
[----:B------:R-:W-:Y:S01]  /*5d80*/  @!P1 R2UR UR5, R4 ;  /* 0x00000000040592ca */ /* 0x000fe200000e0000 */
[----:B------:R-:W-:Y:S01]  /*5d90*/  VOTEU.ALL UP1, P1 ;  /* 0x0000000000ff7886 */ /* 0x000fe20000820000 */
[----:B------:R-:W-:Y:S01]  /*5da0*/  ISETP.NE.OR P0, PT, RZ, UR7, P1 ;  /* 0x00000007ff007c0c */ /* 0x000fe20008f05670 */
[----:B------:R-:W-:Y:S01]  /*5db0*/  UIADD3 UR46, UPT, UPT, UR46, 0x1, URZ ;  /* 0x000000012e2e7890 */ /* 0x000fe2000fffe0ff */
[----:B------:R-:W-:Y:S01]  /*5dc0*/  @!P1 R2UR UR4, R2 ;  /* 0x00000000020492ca */ /* 0x000fe200000e0000 */
[----:B------:R-:W-:Y:S01]  /*5dd0*/  UMOV UR7, 0x10000000 ;  /* 0x1000000000077882 */ /* 0x000fe20000000000 */
[----:B------:R-:W-:Y:S01]  /*5de0*/  VOTEU.ALL UP0, P1 ;  /* 0x0000000000ff7886 */ /* 0x000fe20000800000 */
[----:B------:R-:W-:Y:S01]  /*5df0*/  UMOV UR9, UR33 ;  /* 0x0000002100097c82 */ /* 0x000fe20008000000 */
[----:B------:R-:W-:Y:S01]  /*5e00*/  UMOV UR10, UR26 ;  /* 0x0000001a000a7c82 */ /* 0x000fe20008000000 */
[----:B------:R-:W-:Y:S01]  /*5e10*/  UMOV UR12, UR36 ;  /* 0x00000024000c7c82 */ /* 0x000fe20008000000 */
[----:B------:R-:W-:Y:S01]  /*5e20*/  VIADD R10, R10, 0x1 ;  /* 0x000000010a0a7836 */ /* 0x000fe20000000000 */
[----:B------:R-:W-:Y:S01]  /*5e30*/  @!UP0 UIADD3 UR6, UPT, UPT, UR29, 0xe0, URZ ;  /* 0x000000e01d068890 */ /* 0x000fe2000fffe0ff */
[----:B------:R-:W-:Y:S01]  /*5e40*/  R2UR UR17, R85 ;  /* 0x00000000551172ca */ /* 0x000fe200000e0000 */
[----:B------:R-:W-:Y:S01]  /*5e50*/  IMAD.U32 R4, RZ, RZ, UR5 ;  /* 0x00000005ff047e24 */ /* 0x000fe2000f8e00ff */
[----:B------:R-:W-:Y:S01]  /*5e60*/  @!UP0 UIADD3 UR8, UPT, UPT, UR21, 0xc200, URZ ;  /* 0x0000c20015088890 */ /* 0x000fe2000fffe0ff */
[----:B------:R-:W-:Y:S01]  /*5e70*/  R2UR UR16, R86 ;  /* 0x00000000561072ca */ /* 0x000fe200000e0000 */
[----:B------:R-:W-:Y:S01]  /*5e80*/  UMOV UR36, UR47 ;  /* 0x0000002f00247c82 */ /* 0x000fe20008000000 */
[----:B-1----:R-:W-:Y:S01]  /*5e90*/  @!P1 IMAD.U32 R0, RZ, RZ, UR6 ;  /* 0x00000006ff009e24 */ /* 0x002fe2000f8e00ff */
[----:B------:R-:W-:Y:S01]  /*5ea0*/  UMOV UR6, 0x0 ;  /* 0x0000000000067882 */ /* 0x000fe20000000000 */
[----:B------:R-:W-:Y:S01]  /*5eb0*/  IMAD.U32 R5, RZ, RZ, UR4 ;  /* 0x00000004ff057e24 */ /* 0x000fe2000f8e00ff */
[----:B------:R-:W-:Y:S01]  /*5ec0*/  @!P1 R2UR UR4, R4 ;  /* 0x00000000040492ca */ /* 0x000fe200000e0000 */
[----:B------:R-:W-:Y:S01]  /*5ed0*/  @!P0 IMAD R0, RZ, RZ, UR29 ;  /* 0x0000001dff008e24 */ /* 0x000fe2000f8e02ff */
[----:B------:R-:W-:Y:S02]  /*5ee0*/  PLOP3.LUT P0, PT, P1, PT, PT, 0x8, 0x80 ;  /* 0x000000000080781c */ /* 0x000fe40000f0e170 */
[----:B------:R-:W-:Y:S01]  /*5ef0*/  @!P1 R2UR UR5, R5 ;  /* 0x00000000050592ca */ /* 0x000fe200000e0000 */
[----:B------:R-:W-:Y:S10]  /*5f00*/  UIADD3 UR27, UPT, UPT, UR13, UR17, URZ ;  /* 0x000000110d1b7290 */ /* 0x000ff4000fffe0ff */
        /* <DEDUP_REMOVED lines=14> */
[----:B------:R1:W-:Y:S01]  /*5ff0*/  @!UP1 UTMALDG.3D [UR8], [UR4], desc[UR6] ;  /* 0x00000608040095b4 */ /* 0x0003e20008011000 */
[----:B------:R-:W-:Y:S01]  /*6000*/  UPLOP3.LUT UP1, UPT, UPT, UPT, UPT, 0x80, 0x8 ;  /* 0x000000000008789c */ /* 0x000fe20003f2f070 */
[----:B-1----:R-:W-:Y:S01]  /*6010*/  @P0 R2UR.BROADCAST UR11, R0 ;  /* 0x00000000000b02ca */ /* 0x002fe200008e0000 */
[----:B------:R-:W-:Y:S01]  /*6020*/  @!UP0 UIADD3 UR10, UPT, UPT, UR26, 0x60, URZ ;  /* 0x000000601a0a8890 */ /* 0x000fe2000fffe0ff */
[C---:B------:R-:W-:Y:S01]  /*6030*/  ISETP.NE.AND P0, PT, R10.reuse, 0x2, PT ;  /* 0x000000020a00780c */ /* 0x040fe20003f05270 */
[----:B------:R-:W-:Y:S01]  /*6040*/  @!UP0 UIADD3 UR8, UPT, UPT, UR21, 0xf200, URZ ;  /* 0x0000f20015088890 */ /* 0x000fe2000fffe0ff */
[----:B------:R-:W-:Y:S02]  /*6050*/  VOTEU.ALL UP0, P1 ;  /* 0x0000000000ff7886 */ /* 0x000fe40000800000 */
[----:B------:R-:W-:Y:S01]  /*6060*/  SEL R0, RZ, 0x1, P0 ;  /* 0x00000001ff007807 */ /* 0x000fe20000000000 */
[----:B------:R-:W-:Y:S01]  /*6070*/  UIADD3 UR26, UPT, UPT, UR14, UR16, URZ ;  /* 0x000000100e1a7290 */ /* 0x000fe2000fffe0ff */
[----:B------:R-:W-:Y:S02]  /*6080*/  SEL R10, R10, RZ, P0 ;  /* 0x000000ff0a0a7207 */ /* 0x000fe40000000000 */
[----:B------:R-:W-:Y:S03]  /*6090*/  LOP3.LUT R9, R9, R0, RZ, 0x3c, !PT ;  /* 0x0000000009097212 */ /* 0x000fe600078e3cff */
[----:B------:R1:W-:Y:S01]  /*60a0*/  @!UP0 UTMALDG.3D [UR8], [UR4], desc[UR6] ;  /* 0x00000608040085b4 */ /* 0x0003e20008011000 */
[----:B------:R1:W-:Y:S01]  /*60b0*/  @!P1 SYNCS.ARRIVE.TRANS64.RED.A0TR RZ, [UR21+0x78], R3 ;  /* 0x00007803ffff99a7 */ /* 0x0003e20008300415 */
[----:B------:R-:W-:Y:S01]  /*60c0*/  SYNCS.ARRIVE.TRANS64.RED.A1T0 RZ, [UR32], RZ ;  /* 0x000000ffffff79a7 */ /* 0x000fe20008100420 */
[----:B------:R-:W-:Y:S05]  /*60d0*/  BRA.U UP3, `(.L_x_88) ;  /* 0xffffffdd03d47547 */ /* 0x000fea000b83ffff */
[----:B------:R-:W2:Y:S02]  /*60e0*/  SYNCS.PHASECHK.TRANS64.TRYWAIT P0, [UR21+0x80], R6 ;  /* 0x00008006ff0075a7 */ /* 0x000ea40008001115 */
[----:B--2---:R-:W-:Y:S05]  /*60f0*/  @!P0 BRA `(.L_x_89) ;  /* 0x0000009000648947 */ /* 0x004fea0003800000 */
.L_x_218:
[----:B------:R-:W2:Y:S02]  /*6100*/  SYNCS.PHASECHK.TRANS64.TRYWAIT P0, [UR21+0x88], R6 ;  /* 0x00008806ff0075a7 */ /* 0x000ea40008001115 */
[----:B--2---:R-:W-:Y:S05]  /*6110*/  @!P0 BRA `(.L_x_90) ;  /* 0x0000009000748947 */ /* 0x004fea0003800000 */
.L_x_220:
[----:B------:R-:W2:Y:S01]  /*6120*/  SYNCS.PHASECHK.TRANS64.TRYWAIT P0, [UR21+0x90], R6 ;  /* 0x00009006ff0075a7 */ /* 0x000ea20008001115 */
[----:B------:R-:W-:Y:S01]  /*6130*/  HFMA2 R0, -RZ, RZ, 0, 5.9604644775390625e-08 ;  /* 0x00000001ff007431 */ /* 0x000fe200000001ff */
[----:B--2---:R-:W-:Y:S06]  /*6140*/  @!P0 BRA `(.L_x_91) ;  /* 0x0000009000808947 */ /* 0x004fec0003800000 */
.L_x_222:
[----:B------:R-:W-:Y:S02]  /*6150*/  MOV R2, UR21 ;  /* 0x0000001500027c02 */ /* 0x000fe40008000f00 */
[----:B-1----:R-:W-:-:S07]  /*6160*/  SHF.L.U32 R3, R0, 0x1f, RZ ;  /* 0x0000001f00037819 */ /* 0x002fce00000006ff */
.L_x_92:
[----:B-1----:R1:W2:Y:S02]  /*6170*/  SYNCS.PHASECHK.TRANS64.TRYWAIT P0, [R2+URZ+0x98], R3 ;  /* 0x00009803020075a7 */ /* 0x0022a400080011ff */
[----:B--2---:R-:W-:Y:S05]  /*6180*/  @!P0 NANOSLEEP.SYNCS 0x989680 ;  /* 0x009896800000895d */ /* 0x004fea0003900000 */
[----:B------:R-:W2:Y:S02]  /*6190*/  @!P0 SYNCS.PHASECHK.TRANS64 P0, [R2+URZ+0x98], R3 ;  /* 0x00009803020085a7 */ /* 0x000ea400080010ff */
[----:B--2---:R-:W-:Y:S05]  /*61a0*/  @P0 EXIT ;  /* 0x000000000000094d */ /* 0x004fea0003800000 */
[----:B------:R-:W-:Y:S05]  /*61b0*/  BRA `(.L_x_92) ;  /* 0xfffffffc00ec7947 */ /* 0x000fea000383ffff */
.L_x_73:
[----:B------:R-:W-:-:S06]  /*61c0*/  UISETP.GE.AND UP0, UPT, UR18, 0x4, UPT ;  /* 0x000000041200788c */ /* 0x000fcc000bf06270 */
[----:B------:R-:W-:-:S13]  /*61d0*/  PLOP3.LUT P0, PT, PT, PT, UP0, 0x80, 0x8 ;  /* 0x000000000008781c */ /* 0x000fda0003f0f008 */
[----:B------:R-:W-:Y:S05]  /*61e0*/  @!P0 EXIT ;  /* 0x000000000000894d */ /* 0x000fea0003800000 */
[----:B------:R-:W-:Y:S01]  /*61f0*/  BAR.SYNC.DEFER_BLOCKING 0x6, 0xa0 ;  /* 0x0182800000007b1d */ /* 0x000fe20000010000 */
[C---:B------:R-:W-:Y:S01]  /*6200*/  IMAD.SHL.U32 R0, R95.reuse, 0x4, RZ ;  /* 0x000000045f007824 */ /* 0x040fe200078e00ff */
[C---:B------:R-:W-:Y:S01]  /*6210*/  SHF.L.U32 R81, R95.reuse, 0x7, RZ ;  /* 0x000000075f517819 */ /* 0x040fe200000006ff */
[----:B------:R-:W-:Y:S01]  /*6220*/  HFMA2 R94, -RZ, RZ, 0, 9.5367431640625e-06 ;  /* 0x000000a0ff5e7431 */ /* 0x000fe200000001ff */
[C---:B------:R-:W-:Y:S01]  /*6230*/  R2P PR, R95.reuse, 0x18 ;  /* 0x000000185f007804 */ /* 0x040fe20000000000 */
[----:B------:R-:W-:Y:S01]  /*6240*/  IMAD.U32 R2, R95, 0x10000, RZ ;  /* 0x000100005f027824 */ /* 0x000fe200078e00ff */
[----:B------:R-:W1:Y:S02]  /*6250*/  LDCU UR4, c[0x0][0x370] ;  /* 0x00006e00ff0477ac */ /* 0x000e640008000800 */
[----:B------:R-:W2:Y:S01]  /*6260*/  LDC.64 R76, c[0x0][0xab0] ;  /* 0x0002ac00ff4c7b82 */ /* 0x000ea20000000a00 */
[----:B------:R-:W-:Y:S01]  /*6270*/  LOP3.LUT R81, R81, 0x307c, R0, 0xc8, !PT ;  /* 0x0000307c51517812 */ /* 0x000fe200078ec800 */
[----:B------:R-:W-:Y:S01]  /*6280*/  IMAD.MOV.U32 R91, RZ, RZ, RZ ;  /* 0x000000ffff5b7224 */ /* 0x000fe200078e00ff */
[----:B------:R-:W-:Y:S01]  /*6290*/  UMOV UR46, 0x400 ;  /* 0x00000400002e7882 */ /* 0x000fe20000000000 */
[----:B------:R-:W-:Y:S01]  /*62a0*/  LOP3.LUT R2, R2, 0x600000, RZ, 0xc0, !PT ;  /* 0x0060000002027812 */ /* 0x000fe200078ec0ff */
[----:B------:R-:W-:Y:S01]  /*62b0*/  ULEA UR46, UR54, UR46, 0x18 ;  /* 0x0000002e362e7291 */ /* 0x000fe2000f8ec0ff */
[----:B------:R-:W-:Y:S01]  /*62c0*/  LOP3.LUT R95, R95, 0x60, RZ, 0xc0, !PT ;  /* 0x000000605f5f7812 */ /* 0x000fe200078ec0ff */
[----:B------:R-:W-:Y:S01]  /*62d0*/  IMAD.MOV.U32 R93, RZ, RZ, RZ ;  /* 0x000000ffff5d7224 */ /* 0x000fe200078e00ff */
[----:B------:R-:W3:Y:S01]  /*62e0*/  LDC.64 R74, c[0x0][0xaa8] ;  /* 0x0002aa00ff4a7b82 */ /* 0x000ee20000000a00 */
[----:B------:R-:W-:Y:S01]  /*62f0*/  SEL R94, R94, 0x60, !P3 ;  /* 0x000000605e5e7807 */ /* 0x000fe20005800000 */
[----:B------:R-:W4:Y:S01]  /*6300*/  LDCU.64 UR56, c[0x0][0x348] ;  /* 0x00006900ff3877ac */ /* 0x000f220008000a00 */
[----:B------:R-:W-:Y:S01]  /*6310*/  VIADD R73, R81, UR46 ;  /* 0x0000002e51497c36 */ /* 0x000fe20008000000 */
[----:B------:R-:W-:-:S03]  /*6320*/  UMOV UR37, URZ ;  /* 0x000000ff00257c82 */ /* 0x000fc60008000000 */
[C---:B------:R-:W-:Y:S01]  /*6330*/  VIADD R79, R73.reuse, 0x340 ;  /* 0x00000340494f7836 */ /* 0x040fe20000000000 */
[----:B------:R-:W-:Y:S01]  /*6340*/  IADD3 R0, PT, PT, R73, 0x200, RZ ;  /* 0x0000020049007810 */ /* 0x000fe20007ffe0ff */
[----:B-1----:R-:W-:Y:S01]  /*6350*/  IMAD.U32 R84, RZ, RZ, UR4 ;  /* 0x00000004ff547e24 */ /* 0x002fe2000f8e00ff */
[----:B------:R-:W1:Y:S01]  /*6360*/  LDCU.64 UR4, c[0x0][0xa90] ;  /* 0x00015200ff0477ac */ /* 0x000e620008000a00 */
[----:B------:R-:W4:Y:S02]  /*6370*/  LDS R3, [UR46+0x130] ;  /* 0x0001302eff037984 */ /* 0x000f240008000800 */
[----:B------:R-:W-:Y:S01]  /*6380*/  @P4 VIADD R79, R0, 0xc0 ;  /* 0x000000c0004f4836 */ /* 0x000fe20000000000 */
[----:B------:R-:W2:Y:S01]  /*6390*/  LDCU UR44, c[0x0][0xd0c] ;  /* 0x0001a180ff2c77ac */ /* 0x000ea20008000800 */
[----:B------:R-:W2:Y:S01]  /*63a0*/  LDCU UR41, c[0x0][0xd30] ;  /* 0x0001a600ff2977ac */ /* 0x000ea20008000800 */
[----:B------:R-:W2:Y:S01]  /*63b0*/  LDCU.64 UR58, c[0x0][0xa88] ;  /* 0x00015100ff3a77ac */ /* 0x000ea20008000a00 */
[----:B------:R-:W2:Y:S01]  /*63c0*/  LDCU.64 UR42, c[0x0][0xd28] ;  /* 0x0001a500ff2a77ac */ /* 0x000ea20008000a00 */
[----:B-1----:R-:W-:Y:S01]  /*63d0*/  IMAD.U32 R83, RZ, RZ, UR4 ;  /* 0x00000004ff537e24 */ /* 0x002fe2000f8e00ff */
[----:B------:R-:W-:Y:S01]  /*63e0*/  MOV R82, UR5 ;  /* 0x0000000500527c02 */ /* 0x000fe20008000f00 */
[----:B------:R-:W1:Y:S01]  /*63f0*/  LDCU UR4, c[0x0][0x374] ;  /* 0x00006e80ff0477ac */ /* 0x000e620008000800 */
[----:B------:R-:W-:Y:S01]  /*6400*/  UIADD3 UR5, UPT, UPT, UR46, 0xd8, URZ ;  /* 0x000000d82e057890 */ /* 0x000fe2000fffe0ff */
[----:B------:R-:W2:Y:S03]  /*6410*/  LDCU.128 UR60, c[0x0][0xd10] ;  /* 0x0001a200ff3c77ac */ /* 0x000ea60008000c00 */
[----:B------:R-:W-:Y:S01]  /*6420*/  ULOP3.LUT UR5, UR5, 0xfefffff8, URZ, 0xc0, !UPT ;  /* 0xfefffff805057892 */ /* 0x000fe2000f8ec0ff */
[----:B------:R-:W-:Y:S01]  /*6430*/  UMOV UR55, URZ ;  /* 0x000000ff00377c82 */ /* 0x000fe20008000000 */
[----:B------:R-:W-:-:S04]  /*6440*/  UMOV UR52, URZ ;  /* 0x000000ff00347c82 */ /* 0x000fc80008000000 */
[----:B------:R-:W-:Y:S01]  /*6450*/  MOV R98, UR5 ;  /* 0x0000000500627c02 */ /* 0x000fe20008000f00 */
[----:B-1----:R-:W-:Y:S01]  /*6460*/  IMAD.U32 R96, RZ, RZ, UR4 ;  /* 0x00000004ff607e24 */ /* 0x002fe2000f8e00ff */
[----:B------:R-:W-:Y:S01]  /*6470*/  UIADD3 UR4, UPT, UPT, UR46, 0x200, URZ ;  /* 0x000002002e047890 */ /* 0x000fe2000fffe0ff */
[----:B----4-:R-:W-:-:S05]  /*6480*/  IADD3 R2, PT, PT, R3, R2, RZ ;  /* 0x0000000203027210 */ /* 0x010fca0007ffe0ff */
[----:B--23--:R-:W-:-:S07]  /*6490*/  MOV R88, UR4 ;  /* 0x0000000400587c02 */ /* 0x00cfce0008000f00 */
.L_x_168:
[----:B------:R-:W-:Y:S02]  /*64a0*/  LEA R0, R91, UR46, 0x3 ;  /* 0x0000002e5b007c11 */ /* 0x000fe4000f8e18ff */
[----:B------:R-:W-:Y:S02]  /*64b0*/  SHF.L.U32 R3, R93, 0x1f, RZ ;  /* 0x0000001f5d037819 */ /* 0x000fe400000006ff */
[----:B-1----:R-:W-:Y:S02]  /*64c0*/  LEA R5, R91, UR46, 0x4 ;  /* 0x0000002e5b057c11 */ /* 0x002fe4000f8e20ff */
[----:B------:R-:W1:Y:S02]  /*64d0*/  SYNCS.PHASECHK.TRANS64.TRYWAIT P0, [R0+URZ+0xb0], R3 ;  /* 0x0000b003000075a7 */ /* 0x000e6400080011ff */
[----:B-1-3--:R-:W-:Y:S05]  /*64e0*/  @!P0 BRA `(.L_x_93) ;  /* 0x0000008c00b08947 */ /* 0x00afea0003800000 */
.L_x_223:
[----:B------:R-:W-:Y:S01]  /*64f0*/  R2UR UR7, R97 ;  /* 0x00000000610772ca */ /* 0x000fe200000e0000 */
[----:B------:R-:W2:Y:S01]  /*6500*/  LDS.128 R4, [R5+0x110] ;  /* 0x0001100005047984 */ /* 0x000ea20000000c00 */
[----:B-1----:R-:W-:Y:S01]  /*6510*/  VIADD R0, R0, 0xc0 ;  /* 0x000000c000007836 */ /* 0x002fe20000000000 */
[----:B------:R-:W-:Y:S04]  /*6520*/  UISETP.GE.AND UP0, UPT, UR45, 0x1, UPT ;  /* 0x000000012d00788c */ /* 0x000fe8000bf06270 */
[----:B------:R-:W-:Y:S01]  /*6530*/  PRMT R0, RZ, 0x654, R0 ;  /* 0x00000654ff007816 */ /* 0x000fe20000000000 */
[----:B------:R-:W-:Y:S01]  /*6540*/  @!PT LDS RZ, [RZ] ;  /* 0x00000000fffff984 */ /* 0x000fe20000000800 */
[----:B------:R-:W-:Y:S01]  /*6550*/  @!PT LDS RZ, [RZ] ;  /* 0x00000000fffff984 */ /* 0x000fe20000000800 */
[----:B------:R-:W-:Y:S01]  /*6560*/  @!PT LDS RZ, [RZ] ;  /* 0x00000000fffff984 */ /* 0x000fe20000000800 */
[----:B------:R-:W-:Y:S01]  /*6570*/  @!PT LDS RZ, [RZ] ;  /* 0x00000000fffff984 */ /* 0x000fe20000000800 */
[----:B------:R1:W-:Y:S06]  /*6580*/  MEMBAR.ALL.CTA ;  /* 0x0000000000007992 */ /* 0x0003ec0000008000 */
[----:B-1----:R-:W1:Y:S02]  /*6590*/  FENCE.VIEW.ASYNC.S ;  /* 0x00000000000073c6 */ /* 0x002e640000000000 */
[----:B-1----:R1:W-:Y:S01]  /*65a0*/  SYNCS.ARRIVE.TRANS64.RED.A1T0 RZ, [R0+URZ], RZ ;  /* 0x000000ff00ff79a7 */ /* 0x0023e200081004ff */
[----:B--2---:R-:W-:Y:S11]  /*65b0*/  LOP3.LUT P0, RZ, R6, 0x1, RZ, 0xc0, !PT ;  /* 0x0000000106ff7812 */ /* 0x004ff6000780c0ff */
[----:B------:R-:W-:Y:S02]  /*65c0*/  @!UPT UIADD3 URZ, UPT, UPT, URZ, URZ, URZ ;  /* 0x000000fffffff290 */ /* 0x000fe4000fffe0ff */
[----:B------:R-:W-:Y:S01]  /*65d0*/  VOTEU.ANY UP1, P0 ;  /* 0x0000000000ff7886 */ /* 0x000fe20000020100 */
[----:B------:R-:W-:Y:S01]  /*65e0*/  PLOP3.LUT P0, PT, PT, PT, UP1, 0x80, 0x8 ;  /* 0x000000000008781c */ /* 0x000fe20003f0f018 */
[----:B------:R-:W-:Y:S06]  /*65f0*/  UP2UR UR4, UPR, URZ, 0x2 ;  /* 0x00000002ff047883 */ /* 0x000fec0008000000 */
[----:B------:R-:W-:Y:S06]  /*6600*/  IMAD.U32 R99, RZ, RZ, UR4 ;  /* 0x00000004ff637e24 */ /* 0x000fec000f8e00ff */
[----:B------:R-:W-:Y:S02]  /*6610*/  @P0 SHF.R.U32.HI R3, RZ, 0x10, R5 ;  /* 0x00000010ff030819 */ /* 0x000fe40000011605 */
[----:B------:R-:W-:Y:S02]  /*6620*/  @P0 MOV R8, R4 ;  /* 0x0000000400080202 */ /* 0x000fe40000000f00 */
[----:B------:R-:W-:Y:S02]  /*6630*/  @P0 R2UR UR4, R3 ;  /* 0x00000000030402ca */ /* 0x000fe400000e0000 */
[----:B------:R-:W-:Y:S02]  /*6640*/  @P0 LOP3.LUT R4, R5, 0xffff, RZ, 0xc0, !PT ;  /* 0x0000ffff05040812 */ /* 0x000fe400078ec0ff */
[----:B------:R-:W-:Y:S02]  /*6650*/  @P0 R2UR UR6, R8 ;  /* 0x00000000080602ca */ /* 0x000fe400000e0000 */
[----:B------:R-:W-:Y:S07]  /*6660*/  @P0 R2UR UR5, R4 ;  /* 0x00000000040502ca */ /* 0x000fee00000e0000 */
[----:B------:R-:W-:Y:S02]  /*6670*/  @UP1 UMOV UR7, UR4 ;  /* 0x0000000400071c82 */ /* 0x000fe40008000000 */
[----:B------:R-:W-:Y:S02]  /*6680*/  IMAD.U32 R97, RZ, RZ, UR7 ;  /* 0x00000007ff617e24 */ /* 0x000fe4000f8e00ff */
[----:B------:R-:W-:Y:S02]  /*6690*/  @UP1 UMOV UR39, UR6 ;  /* 0x0000000600271c82 */ /* 0x000fe40008000000 */
[----:B------:R-:W-:Y:S01]  /*66a0*/  @UP1 UMOV UR38, UR5 ;  /* 0x0000000500261c82 */ /* 0x000fe20008000000 */
[----:B-1----:R-:W-:Y:S05]  /*66b0*/  BRA.U !UP0, `(.L_x_94) ;  /* 0x0000000108d47547 */ /* 0x002fea000b800000 */
[----:B------:R-:W1:Y:S01]  /*66c0*/  LDCU UR13, c[0x0][0xd20] ;  /* 0x0001a400ff0d77ac */ /* 0x000e620008000800 */
[----:B------:R-:W-:Y:S02]  /*66d0*/  R2UR UR14, R96 ;  /* 0x00000000600e72ca */ /* 0x000fe400000e0000 */
[----:B------:R-:W-:Y:S01]  /*66e0*/  R2UR UR12, R84 ;  /* 0x00000000540c72ca */ /* 0x000fe200000e0000 */
[----:B------:R-:W-:Y:S02]  /*66f0*/  UISETP.NE.AND UP0, UPT, UR62, 0x1, UPT ;  /* 0x000000013e00788c */ /* 0x000fe4000bf05270 */
[----:B------:R-:W-:Y:S02]  /*6700*/  UIMAD.WIDE.U32 UR8, UR38, UR63, URZ ;  /* 0x0000003f260872a5 */ /* 0x000fe4000f8e00ff */
[----:B------:R-:W-:Y:S02]  /*6710*/  UISETP.NE.AND UP1, UPT, UR44, 0x1, UPT ;  /* 0x000000012c00788c */ /* 0x000fe4000bf25270 */
[----:B------:R-:W-:Y:S02]  /*6720*/  UIMAD.WIDE.U32 UR10, UR39, UR60, URZ ;  /* 0x0000003c270a72a5 */ /* 0x000fe4000f8e00ff */
[----:B------:R-:W-:Y:S02]  /*6730*/  UISETP.NE.AND UP2, UPT, UR45, 0x1, UPT ;  /* 0x000000012d00788c */ /* 0x000fe4000bf45270 */
[----:B------:R-:W-:Y:S02]  /*6740*/  UIMAD.WIDE.U32 UR4, UR14, UR63, URZ ;  /* 0x0000003f0e0472a5 */ /* 0x000fe4000f8e00ff */
[----:B------:R-:W-:Y:S05]  /*6750*/  UIMAD.WIDE.U32 UR6, UR12, UR60, URZ ;  /* 0x0000003c0c0672a5 */ /* 0x000fea000f8e00ff */
[----:B------:R-:W-:Y:S02]  /*6760*/  UMOV UR4, UR5 ;  /* 0x0000000500047c82 */ /* 0x000fe40008000000 */
[----:B-1----:R-:W-:Y:S03]  /*6770*/  USHF.R.U32.HI UR5, URZ, UR13, UR4 ;  /* 0x0000000dff057299 */ /* 0x002fe60008011604 */
[----:B------:R-:W-:Y:S02]  /*6780*/  UMOV UR4, UR7 ;  /* 0x0000000700047c82 */ /* 0x000fe40008000000 */
[----:B------:R-:W-:Y:S02]  /*6790*/  USHF.R.U32.HI UR7, URZ, UR61, UR4 ;  /* 0x0000003dff077299 */ /* 0x000fe40008011604 */
[----:B------:R-:W-:Y:S02]  /*67a0*/  USEL UR4, UR14, UR5, !UP0 ;  /* 0x000000050e047287 */ /* 0x000fe4000c000000 */
[----:B------:R-:W-:Y:S01]  /*67b0*/  USEL UR7, UR12, UR7, !UP1 ;  /* 0x000000070c077287 */ /* 0x000fe2000c800000 */
[----:B------:R-:W-:Y:S01]  /*67c0*/  UMOV UR5, UR9 ;  /* 0x0000000900057c82 */ /* 0x000fe20008000000 */
[----:B------:R-:W-:Y:S02]  /*67d0*/  UIMAD.WIDE.U32 UR8, UR4, UR42, URZ ;  /* 0x0000002a040872a5 */ /* 0x000fe4000f8e00ff */
[----:B------:R-:W-:Y:S03]  /*67e0*/  USHF.R.U32.HI UR6, URZ, UR13, UR5 ;  /* 0x0000000dff067299 */ /* 0x000fe60008011605 */
[----:B------:R-:W-:Y:S01]  /*67f0*/  UMOV UR5, UR11 ;  /* 0x0000000b00057c82 */ /* 0x000fe20008000000 */
[----:B------:R-:W-:Y:S02]  /*6800*/  UIMAD.WIDE.U32 UR10, UR7, UR42, URZ ;  /* 0x0000002a070a72a5 */ /* 0x000fe4000f8e00ff */
[----:B------:R-:W-:Y:S02]  /*6810*/  USEL UR6, UR38, UR6, !UP0 ;  /* 0x0000000626067287 */ /* 0x000fe4000c000000 */
[----:B------:R-:W-:Y:S01]  /*6820*/  USHF.R.U32.HI UR5, URZ, UR61, UR5 ;  /* 0x0000003dff057299 */ /* 0x000fe20008011605 */
[----:B------:R-:W-:Y:S02]  /*6830*/  UMOV UR8, UR9 ;  /* 0x0000000900087c82 */ /* 0x000fe40008000000 */
[----:B------:R-:W-:Y:S01]  /*6840*/  UMOV UR10, UR11 ;  /* 0x0000000b000a7c82 */ /* 0x000fe20008000000 */
[----:B------:R-:W-:Y:S02]  /*6850*/  @UP2 USHF.R.U32.HI UR4, URZ, UR43, UR8 ;  /* 0x0000002bff042299 */ /* 0x000fe40008011608 */
[----:B------:R-:W-:Y:S02]  /*6860*/  @UP2 USHF.R.U32.HI UR7, URZ, UR43, UR10 ;  /* 0x0000002bff072299 */ /* 0x000fe4000801160a */
[----:B------:R-:W-:Y:S02]  /*6870*/  UIMAD UR4, UR45, UR4, URZ ;  /* 0x000000042d0472a4 */ /* 0x000fe4000f8e02ff */
[----:B------:R-:W-:Y:S02]  /*6880*/  UIMAD.WIDE.U32 UR10, UR6, UR42, URZ ;  /* 0x0000002a060a72a5 */ /* 0x000fe4000f8e00ff */
[----:B------:R-:W-:Y:S02]  /*6890*/  USEL UR5, UR39, UR5, !UP1 ;  /* 0x0000000527057287 */ /* 0x000fe4000c800000 */
[----:B------:R-:W-:Y:S02]  /*68a0*/  UIMAD UR8, UR45, UR7, URZ ;  /* 0x000000072d0872a4 */ /* 0x000fe4000f8e02ff */
[----:B------:R-:W-:Y:S03]  /*68b0*/  UISETP.GE.AND UP0, UPT, UR6, UR4, UPT ;  /* 0x000000040600728c */ /* 0x000fe6000bf06270 */
[----:B------:R-:W-:Y:S01]  /*68c0*/  UMOV UR4, UR11 ;  /* 0x0000000b00047c82 */ /* 0x000fe20008000000 */
[----:B------:R-:W-:Y:S02]  /*68d0*/  UISETP.GE.OR UP0, UPT, UR5, UR8, UP0 ;  /* 0x000000080500728c */ /* 0x000fe40008706670 */
[----:B------:R-:W-:Y:S02]  /*68e0*/  USHF.R.U32.HI UR4, URZ, UR43, UR4 ;  /* 0x0000002bff047299 */ /* 0x000fe40008011604 */
[----:B------:R-:W-:Y:S02]  /*68f0*/  UIMAD.WIDE.U32 UR8, UR5, UR42, URZ ;  /* 0x0000002a050872a5 */ /* 0x000fe4000f8e00ff */
[----:B------:R-:W-:Y:S02]  /*6900*/  USEL UR11, UR6, UR4, !UP2 ;  /* 0x00000004060b7287 */ /* 0x000fe4000d000000 */
[----:B------:R-:W-:Y:S02]  /*6910*/  UIADD3 UR8, UPT, UPT, -UR5, URZ, URZ ;  /* 0x000000ff05087290 */ /* 0x000fe4000fffe1ff */
[----:B------:R-:W-:Y:S01]  /*6920*/  UIADD3 UR10, UPT, UPT, -UR11, URZ, URZ ;  /* 0x000000ff0b0a7290 */ /* 0x000fe2000fffe1ff */
[----:B------:R-:W-:Y:S01]  /*6930*/  @!UP0 UMOV UR4, UR9 ;  /* 0x0000000900048c82 */ /* 0x000fe20008000000 */
[----:B------:R-:W-:Y:S02]  /*6940*/  UIADD3 UR9, UPT, UPT, -UR6, URZ, URZ ;  /* 0x000000ff06097290 */ /* 0x000fe4000fffe1ff */
[----:B------:R-:W-:Y:S02]  /*6950*/  @!UP0 USHF.R.U32.HI UR4, URZ, UR43, UR4 ;  /* 0x0000002bff048299 */ /* 0x000fe40008011604 */
[----:B------:R-:W-:Y:S02]  /*6960*/  UIMAD UR10, UR45, UR10, UR6 ;  /* 0x0000000a2d0a72a4 */ /* 0x000fe4000f8e0206 */
[----:B------:R-:W-:Y:S04]  /*6970*/  @!UP0 USEL UR4, UR5, UR4, !UP2 ;  /* 0x0000000405048287 */ /* 0x000fe8000d000000 */
[----:B------:R-:W-:Y:S02]  /*6980*/  @!UP0 UIMAD UR10, UR7, UR10, UR4 ;  /* 0x0000000a070a82a4 */ /* 0x000fe4000f8e0204 */
[----:B------:R-:W-:Y:S02]  /*6990*/  @!UP0 UIADD3 UR11, UPT, UPT, UR11, -UR4, URZ ;  /* 0x800000040b0b8290 */ /* 0x000fe4000fffe0ff */
[----:B------:R-:W-:Y:S02]  /*69a0*/  UIMAD UR7, UR44, UR8, UR39 ;  /* 0x000000082c0772a4 */ /* 0x000fe4000f8e0227 */
[----:B------:R-:W-:Y:S02]  /*69b0*/  @!UP0 UIMAD UR6, UR11, UR45, UR5 ;  /* 0x0000002d0b0682a4 */ /* 0x000fe4000f8e0205 */
[----:B------:R-:W-:Y:S01]  /*69c0*/  UIMAD UR4, UR62, UR9, UR38 ;  /* 0x000000093e0472a4 */ /* 0x000fe2000f8e0226 */
[----:B------:R-:W-:Y:S02]  /*69d0*/  @!UP0 UMOV UR5, UR10 ;  /* 0x0000000a00058c82 */ /* 0x000fe40008000000 */
[----:B------:R-:W-:Y:S02]  /*69e0*/  UIMAD UR39, UR5, UR44, UR7 ;  /* 0x0000002c052772a4 */ /* 0x000fe4000f8e0207 */
[----:B------:R-:W-:Y:S11]  /*69f0*/  UIMAD UR38, UR6, UR62, UR4 ;  /* 0x0000003e062672a4 */ /* 0x000ff6000f8e0204 */
[----:B------:R-:W-:Y:S01]  /*6a00*/  @!UPT UIADD3 URZ, UPT, UPT, URZ, URZ, URZ ;  /* 0x000000fffffff290 */ /* 0x000fe2000fffe0ff */
.L_x_94:
[----:B------:R-:W-:Y:S01]  /*6a10*/  UISETP.NE.AND UP0, UPT, UR41, 0x1, UPT ;  /* 0x000000012900788c */ /* 0x000fe2000bf05270 */
[----:B------:R-:W-:Y:S01]  /*6a20*/  LOP3.LUT P0, RZ, R88, 0x1f0, RZ, 0xc0, !PT ;  /* 0x000001f058ff7812 */ /* 0x000fe2000780c0ff */
[----:B------:R-:W-:Y:S01]  /*6a30*/  USHF.L.U32 UR53, UR27, 0x8, URZ ;  /* 0x000000081b357899 */ /* 0x000fe200080006ff */
[----:B------:R-:W-:Y:S01]  /*6a40*/  BSSY.RECONVERGENT B6, `(.L_x_95) ;  /* 0x0000034000067945 */ /* 0x000fe20003800200 */
[----:B------:R-:W-:Y:S01]  /*6a50*/  USHF.L.U32 UR49, UR26, 0x7, URZ ;  /* 0x000000071a317899 */ /* 0x000fe200080006ff */
[----:B------:R-:W-:Y:S06]  /*6a60*/  IADD3 R91, PT, PT, R91, 0x1, RZ ;  /* 0x000000015b5b7810 */ /* 0x000fec0007ffe0ff */
[----:B------:R-:W1:Y:S01]  /*6a70*/  @!UP0 LDCU.128 UR12, c[0x0][0xd10] ;  /* 0x0001a200ff0c87ac */ /* 0x000e620008000c00 */
[----:B------:R-:W2:Y:S01]  /*6a80*/  @!UP0 LDCU UR5, c[0x0][0xd0c] ;  /* 0x0001a180ff0587ac */ /* 0x000ea20008000800 */
[----:B------:R-:W3:Y:S01]  /*6a90*/  @!UP0 LDCU UR10, c[0x0][0xd20] ;  /* 0x0001a400ff0a87ac */ /* 0x000ee20008000800 */
[----:B-1----:R-:W-:Y:S02]  /*6aa0*/  UIMAD.WIDE.U32 UR8, UR39, UR12, URZ ;  /* 0x0000000c270872a5 */ /* 0x002fe4000f8e00ff */
[----:B------:R-:W-:Y:S02]  /*6ab0*/  UIMAD.WIDE.U32 UR6, UR38, UR15, URZ ;  /* 0x0000000f260672a5 */ /* 0x000fe4000f8e00ff */
[----:B------:R-:W-:Y:S03]  /*6ac0*/  @!UP0 UISETP.NE.AND UP1, UPT, UR14, 0x1, UPT ;  /* 0x000000010e00888c */ /* 0x000fe6000bf25270 */
[----:B------:R-:W-:Y:S01]  /*6ad0*/  @!UP0 UMOV UR4, UR9 ;  /* 0x0000000900048c82 */ /* 0x000fe20008000000 */
[----:B--2---:R-:W-:Y:S02]  /*6ae0*/  @!UP0 UISETP.NE.AND UP2, UPT, UR5, 0x1, UPT ;  /* 0x000000010500888c */ /* 0x004fe4000bf45270 */
[----:B------:R-:W-:Y:S01]  /*6af0*/  @!UP0 USHF.R.U32.HI UR4, URZ, UR13, UR4 ;  /* 0x0000000dff048299 */ /* 0x000fe20008011604 */
[----:B------:R-:W-:Y:S02]  /*6b00*/  @!UP0 UMOV UR6, UR7 ;  /* 0x0000000700068c82 */ /* 0x000fe40008000000 */
[----:B---3--:R-:W-:Y:S02]  /*6b10*/  @!UP0 USHF.R.U32.HI UR6, URZ, UR10, UR6 ;  /* 0x0000000aff068299 */ /* 0x008fe40008011606 */
[----:B------:R-:W-:Y:S02]  /*6b20*/  @!UP0 USEL UR7, UR39, UR4, !UP2 ;  /* 0x0000000427078287 */ /* 0x000fe4000d000000 */
[----:B------:R-:W-:Y:S04]  /*6b30*/  @!UP0 USEL UR6, UR38, UR6, !UP1 ;  /* 0x0000000626068287 */ /* 0x000fe8000c800000 */
[----:B------:R-:W-:Y:S02]  /*6b40*/  @!UP0 UIADD3 UR4, UPT, UPT, -UR7, UR6, URZ ;  /* 0x0000000607048290 */ /* 0x000fe4000fffe1ff */
[----:B------:R-:W-:Y:S02]  /*6b50*/  @!UP0 UIADD3 UR6, UPT, UPT, UR7, -UR6, URZ ;  /* 0x8000000607068290 */ /* 0x000fe4000fffe0ff */
[----:B------:R-:W-:Y:S02]  /*6b60*/  @!UP0 UIMAD UR39, UR4, UR5, UR39 ;  /* 0x00000005042782a4 */ /* 0x000fe4000f8e0227 */
[----:B------:R-:W-:Y:S01]  /*6b70*/  @!UP0 UIMAD UR38, UR6, UR14, UR38 ;  /* 0x0000000e062682a4 */ /* 0x000fe2000f8e0226 */
[----:B------:R-:W-:Y:S11]  /*6b80*/  @!P0 BRA `(.L_x_96) ;  /* 0x00000000007c8947 */ /* 0x000ff60003800000 */
[----:B------:R-:W1:Y:S01]  /*6b90*/  LDCU.64 UR8, c[0x4][0x80] ;  /* 0x01001000ff0877ac */ /* 0x000e620008000a00 */
[----:B------:R-:W-:Y:S01]  /*6ba0*/  MOV R16, 0x0 ;  /* 0x0000000000107802 */ /* 0x000fe20000000f00 */
[----:B------:R-:W-:Y:S02]  /*6bb0*/  HFMA2 R12, -RZ, RZ, 0, 5.9604644775390625e-08 ;  /* 0x00000001ff0c7431 */ /* 0x000fe400000001ff */
[----:B------:R-:W-:Y:S01]  /*6bc0*/  IMAD.MOV.U32 R8, RZ, RZ, 0x70 ;  /* 0x00000070ff087424 */ /* 0x000fe200078e00ff */
[----:B------:R2:W3:Y:S01]  /*6bd0*/  LDC.64 R14, c[0x4][R16] ;  /* 0x01000000100e7b82 */ /* 0x0004e20000000a00 */
[----:B------:R-:W4:Y:S01]  /*6be0*/  LDCU.64 UR6, c[0x4][0x88] ;  /* 0x01001100ff0677ac */ /* 0x000f220008000a00 */
[----:B------:R-:W-:Y:S01]  /*6bf0*/  IMAD.MOV.U32 R13, RZ, RZ, RZ ;  /* 0x000000ffff0d7224 */ /* 0x000fe200078e00ff */
[----:B------:R-:W2:Y:S01]  /*6c00*/  LDCU.64 UR4, c[0x4][0x8] ;  /* 0x01000100ff0477ac */ /* 0x000ea20008000a00 */
[----:B-1----:R-:W-:Y:S01]  /*6c10*/  MOV R5, UR9 ;  /* 0x0000000900057c02 */ /* 0x002fe20008000f00 */
[----:B------:R-:W-:Y:S01]  /*6c20*/  IMAD.U32 R4, RZ, RZ, UR8 ;  /* 0x00000008ff047e24 */ /* 0x000fe2000f8e00ff */
[----:B----4-:R-:W-:Y:S01]  /*6c30*/  MOV R7, UR7 ;  /* 0x0000000700077c02 */ /* 0x010fe20008000f00 */
[----:B------:R-:W-:Y:S01]  /*6c40*/  IMAD.U32 R6, RZ, RZ, UR6 ;  /* 0x00000006ff067e24 */ /* 0x000fe2000f8e00ff */
[----:B--2---:R-:W-:Y:S01]  /*6c50*/  MOV R11, UR5 ;  /* 0x00000005000b7c02 */ /* 0x004fe20008000f00 */
[----:B------:R-:W-:Y:S02]  /*6c60*/  IMAD.U32 R10, RZ, RZ, UR4 ;  /* 0x00000004ff0a7e24 */ /* 0x000fe4000f8e00ff */
[----:B------:R-:W-:Y:S07]  /*6c70*/  LEPC R20, `(.L_x_97) ;  /* 0x000000001014794e */ /* 0x000fee0000000000 */
[----:B---3-5:R-:W-:Y:S05]  /*6c80*/  CALL.ABS.NOINC R14 ;  /* 0x000000000e007343 */ /* 0x028fea0003c00000 */
.L_x_97:
[----:B------:R-:W1:Y:S01]  /*6c90*/  LDCU.64 UR8, c[0x4][0x80] ;  /* 0x01001000ff0877ac */ /* 0x000e620008000a00 */
[----:B------:R-:W2:Y:S01]  /*6ca0*/  LDC.64 R16, c[0x4][R16] ;  /* 0x0100000010107b82 */ /* 0x000ea20000000a00 */
[----:B------:R-:W-:Y:S02]  /*6cb0*/  HFMA2 R12, -RZ, RZ, 0, 5.9604644775390625e-08 ;  /* 0x00000001ff0c7431 */ /* 0x000fe400000001ff */
[----:B------:R-:W-:Y:S02]  /*6cc0*/  IMAD.MOV.U32 R8, RZ, RZ, 0x70 ;  /* 0x00000070ff087424 */ /* 0x000fe400078e00ff */
[----:B------:R-:W-:Y:S01]  /*6cd0*/  IMAD.MOV.U32 R13, RZ, RZ, RZ ;  /* 0x000000ffff0d7224 */ /* 0x000fe200078e00ff */
[----:B------:R-:W3:Y:S01]  /*6ce0*/  LDCU.64 UR6, c[0x4][0x88] ;  /* 0x01001100ff0677ac */ /* 0x000ee20008000a00 */
[----:B------:R-:W4:Y:S01]  /*6cf0*/  LDCU.64 UR4, c[0x4][0x8] ;  /* 0x01000100ff0477ac */ /* 0x000f220008000a00 */
[----:B-1----:R-:W-:Y:S02]  /*6d00*/  MOV R4, UR8 ;  /* 0x0000000800047c02 */ /* 0x002fe40008000f00 */
[----:B------:R-:W-:Y:S02]  /*6d10*/  MOV R5, UR9 ;  /* 0x0000000900057c02 */ /* 0x000fe40008000f00 */
[----:B---3--:R-:W-:Y:S01]  /*6d20*/  MOV R7, UR7 ;  /* 0x0000000700077c02 */ /* 0x008fe20008000f00 */
[----:B------:R-:W-:Y:S01]  /*6d30*/  IMAD.U32 R6, RZ, RZ, UR6 ;  /* 0x00000006ff067e24 */ /* 0x000fe2000f8e00ff */
[----:B----4-:R-:W-:Y:S01]  /*6d40*/  MOV R11, UR5 ;  /* 0x00000005000b7c02 */ /* 0x010fe20008000f00 */
[----:B------:R-:W-:Y:S02]  /*6d50*/  IMAD.U32 R10, RZ, RZ, UR4 ;  /* 0x00000004ff0a7e24 */ /* 0x000fe4000f8e00ff */
[----:B------:R-:W-:Y:S07]  /*6d60*/  LEPC R20, `(.L_x_96) ;  /* 0x000000001014794e */ /* 0x000fee0000000000 */
[----:B--2---:R-:W-:Y:S05]  /*6d70*/  CALL.ABS.NOINC R16 ;  /* 0x0000000010007343 */ /* 0x004fea0003c00000 */
.L_x_96:
[----:B------:R-:W-:Y:S05]  /*6d80*/  BSYNC.RECONVERGENT B6 ;  /* 0x0000000000067941 */ /* 0x000fea0003800200 */
.L_x_95:
[----:B------:R-:W-:Y:S02]  /*6d90*/  R2UR UR6, R87 ;  /* 0x00000000570672ca */ /* 0x000fe400000e0000 */
[----:B------:R-:W-:Y:S02]  /*6da0*/  R2UR UR5, R83 ;  /* 0x00000000530572ca */ /* 0x000fe400000e0000 */
[----:B------:R-:W-:Y:S02]  /*6db0*/  R2UR UR4, R82 ;  /* 0x00000000520472ca */ /* 0x000fe400000e0000 */
[----:B------:R-:W-:Y:S02]  /*6dc0*/  ISETP.NE.U32.AND P4, PT, R76, RZ, PT ;  /* 0x000000ff4c00720c */ /* 0x000fe40003f85070 */
[----:B------:R-:W-:Y:S02]  /*6dd0*/  ISETP.NE.U32.AND P2, PT, RZ, UR58, PT ;  /* 0x0000003aff007c0c */ /* 0x000fe4000bf45070 */
[----:B------:R-:W-:Y:S02]  /*6de0*/  ISETP.NE.AND.EX P4, PT, R77, RZ, PT, P4 ;  /* 0x000000ff4d00720c */ /* 0x000fe40003f85340 */
[----:B------:R-:W-:Y:S01]  /*6df0*/  ISETP.NE.AND.EX P2, PT, RZ, UR59, PT, P2 ;  /* 0x0000003bff007c0c */ /* 0x000fe2000bf45320 */
[----:B------:R-:W-:Y:S02]  /*6e00*/  UISETP.NE.AND UP2, UPT, UR6, URZ, UPT ;  /* 0x000000ff0600728c */ /* 0x000fe4000bf45270 */
[----:B------:R-:W-:Y:S04]  /*6e10*/  UISETP.NE.U32.AND UP0, UPT, UR5, URZ, UPT ;  /* 0x000000ff0500728c */ /* 0x000fe8000bf05070 */
[----:B------:R-:W-:Y:S01]  /*6e20*/  UISETP.NE.AND.EX UP1, UPT, UR4, URZ, UPT, UP0 ;  /* 0x000000ff0400728c */ /* 0x000fe2000bf25300 */
[----:B------:R-:W-:Y:S01]  /*6e30*/  PLOP3.LUT P1, PT, PT, PT, UP2, 0x80, 0x8 ;  /* 0x000000000008781c */ /* 0x000fe20003f2f028 */
[----:B------:R-:W-:Y:S03]  /*6e40*/  UPLOP3.LUT UP0, UPT, UPT, UPT, UPT, 0x40, 0x4 ;  /* 0x000000000004789c */ /* 0x000fe60003f0e870 */
[----:B------:R-:W-:Y:S06]  /*6e50*/  @UP2 UPLOP3.LUT UP0, UPT, UPT, UPT, UP1, 0x80, 0x8 ;  /* 0x000000000008289c */ /* 0x000fec0003f0f010 */
[----:B------:R-:W-:Y:S01]  /*6e60*/  PLOP3.LUT P0, PT, PT, PT, UP0, 0x80, 0x8 ;  /* 0x000000000008781c */ /* 0x000fe20003f0f008 */
[----:B------:R-:W-:Y:S01]  /*6e70*/  @!UPT UIADD3 URZ, UPT, UPT, URZ, URZ, URZ ;  /* 0x000000fffffff290 */ /* 0x000fe2000fffe0ff */
[----:B------:R-:W-:Y:S11]  /*6e80*/  BRA.U !UP1, `(.L_x_98) ;  /* 0x0000000109407547 */ /* 0x000ff6000b800000 */
[----:B------:R-:W-:Y:S01]  /*6e90*/  UISETP.NE.U32.AND UP0, UPT, UR58, URZ, UPT ;  /* 0x000000ff3a00728c */ /* 0x000fe2000bf05070 */
[----:B------:R-:W-:Y:S01]  /*6ea0*/  R2UR UR6, R83 ;  /* 0x00000000530672ca */ /* 0x000fe200000e0000 */
[----:B------:R-:W1:Y:S01]  /*6eb0*/  LDCU.64 UR8, c[0x0][0x358] ;  /* 0x00006b00ff0877ac */ /* 0x000e620008000a00 */
[----:B------:R-:W-:Y:S02]  /*6ec0*/  HFMA2 R78, -RZ, RZ, 0, 5.9604644775390625e-08 ;  /* 0x00000001ff4e7431 */ /* 0x000fe400000001ff */
[----:B------:R-:W-:Y:S01]  /*6ed0*/  IMAD.MOV.U32 R0, RZ, RZ, 0x1 ;  /* 0x00000001ff007424 */ /* 0x000fe200078e00ff */
[----:B------:R-:W-:Y:S06]  /*6ee0*/  UISETP.NE.AND.EX UP0, UPT, UR59, URZ, UPT, UP0 ;  /* 0x000000ff3b00728c */ /* 0x000fec000bf05300 */
[----:B------:R-:W-:Y:S05]  /*6ef0*/  PLOP3.LUT P3, PT, PT, PT, UP0, 0x80, 0x8 ;  /* 0x000000000008781c */ /* 0x000fea0003f6f008 */
[----:B------:R-:W2:Y:S01]  /*6f00*/  @UP0 LDCU.64 UR4, c[0x0][0xa88] ;  /* 0x00015100ff0407ac */ /* 0x000ea20008000a00 */
[----:B------:R-:W-:Y:S07]  /*6f10*/  @UP0 UIMAD UR6, UR36, UR6, URZ ;  /* 0x00000006240602a4 */ /* 0x000fee000f8e02ff */
[----:B------:R-:W-:Y:S01]  /*6f20*/  @!P3 PRMT R78, R0, 0x7610, R78 ;  /* 0x00007610004eb816 */ /* 0x000fe2000000004e */
[----:B--2---:R-:W-:Y:S06]  /*6f30*/  @UP0 UIMAD.WIDE UR4, UR6, 0x4, UR4 ;  /* 0x00000004060408a5 */ /* 0x004fec000f8e0204 */
[----:B------:R-:W-:Y:S02]  /*6f40*/  IMAD.U32 R4, RZ, RZ, UR4 ;  /* 0x00000004ff047e24 */ /* 0x000fe4000f8e00ff */
[----:B------:R-:W-:Y:S03]  /*6f50*/  IMAD.U32 R5, RZ, RZ, UR5 ;  /* 0x00000005ff057e24 */ /* 0x000fe6000f8e00ff */
[----:B------:R-:W2:Y:S02]  /*6f60*/  @!UP0 LDCU UR4, c[0x0][0xa80] ;  /* 0x00015000ff0487ac */ /* 0x000ea40008000800 */
[----:B-1---5:R1:W5:Y:S02]  /*6f70*/  @P3 LDG.E R41, desc[UR8][R4.64] ;  /* 0x0000000804293981 */ /* 0x022364000c1e1900 */
[----:B-12---:R-:W-:Y:S02]  /*6f80*/  @!P3 MOV R41, UR4 ;  /* 0x000000040029bc02 */ /* 0x006fe40008000f00 */
.L_x_98:
[----:B------:R-:W-:Y:S05]  /*6f90*/  @!P4 BRA `(.L_x_99) ;  /* 0x000000000024c947 */ /* 0x000fea0003800000 */
[----:B------:R-:W-:Y:S01]  /*6fa0*/  ISETP.NE.U32.AND P3, PT, R74, RZ, PT ;  /* 0x000000ff4a00720c */ /* 0x000fe20003f65070 */
[----:B------:R-:W1:Y:S03]  /*6fb0*/  LDCU.64 UR4, c[0x0][0x358] ;  /* 0x00006b00ff0477ac */ /* 0x000e660008000a00 */
[----:B------:R-:W-:Y:S11]  /*6fc0*/  ISETP.NE.AND.EX P3, PT, R75, RZ, PT, P3 ;  /* 0x000000ff4b00720c */ /* 0x000ff60003f65330 */
[----:B------:R-:W-:Y:S02]  /*6fd0*/  @!UPT UIADD3 URZ, UPT, UPT, URZ, URZ, URZ ;  /* 0x000000fffffff290 */ /* 0x000fe4000fffe0ff */
[----:B------:R-:W2:Y:S01]  /*6fe0*/  @P3 LDC.64 R4, c[0x0][0xaa8] ;  /* 0x0002aa00ff043b82 */ /* 0x000ea20000000a00 */
[----:B------:R-:W-:Y:S04]  /*6ff0*/  @P3 IMAD R0, R76, UR36, RZ ;  /* 0x000000244c003c24 */ /* 0x000fe8000f8e02ff */
[----:B--2---:R-:W-:Y:S05]  /*7000*/  @P3 IMAD.WIDE R4, R0, 0x4, R4 ;  /* 0x0000000400043825 */ /* 0x004fea00078e0204 */
[----:B-1---5:R1:W5:Y:S02]  /*7010*/  @P3 LDG.E R36, desc[UR4][R4.64] ;  /* 0x0000000404243981 */ /* 0x022364000c1e1900 */
[----:B-1----:R-:W2:Y:S02]  /*7020*/  @!P3 LDC R36, c[0x0][0xaa0] ;  /* 0x0002a800ff24bb82 */ /* 0x002ea40000000800 */
.L_x_99:
[----:B-----5:R-:W-:Y:S01]  /*7030*/  FSETP.NEU.AND P3, PT, R41, RZ, PT ;  /* 0x000000ff2900720b */ /* 0x020fe20003f6d000 */
[----:B------:R-:W-:Y:S01]  /*7040*/  IMAD.U32 R3, RZ, RZ, UR37 ;  /* 0x00000025ff037e24 */ /* 0x000fe2000f8e00ff */
[----:B------:R-:W-:Y:S01]  /*7050*/  SEL R5, RZ, 0xffffffff, P2 ;  /* 0xffffffffff057807 */ /* 0x000fe20001000000 */
[----:B------:R-:W-:Y:S01]  /*7060*/  BSSY B1, `(.L_x_100) ;  /* 0x0000067000017945 */ /* 0x000fe20003800000 */
[----:B------:R-:W-:Y:S01]  /*7070*/  @P1 LOP3.LUT P2, RZ, R78, 0xff, RZ, 0xc0, !PT ;  /* 0x000000ff4eff1812 */ /* 0x000fe2000784c0ff */
[----:B------:R-:W-:Y:S01]  /*7080*/  IMAD.MOV.U32 R102, RZ, RZ, 0x1 ;  /* 0x00000001ff667424 */ /* 0x000fe200078e00ff */
[----:B------:R-:W-:Y:S01]  /*7090*/  @P1 SEL R4, RZ, 0xffffffff, P3 ;  /* 0xffffffffff041807 */ /* 0x000fe20001800000 */
[----:B------:R-:W-:Y:S01]  /*70a0*/  IMAD.IADD R92, R94, 0x1, R73 ;  /* 0x000000015e5c7824 */ /* 0x000fe200078e0249 */
[----:B------:R-:W-:Y:S01]  /*70b0*/  LOP3.LUT P4, R89, R78, 0xff, RZ, 0xc0, !PT ;  /* 0x000000ff4e597812 */ /* 0x000fe2000788c0ff */
[----:B------:R-:W-:Y:S01]  /*70c0*/  IMAD.IADD R90, R94, 0x1, R79 ;  /* 0x000000015e5a7824 */ /* 0x000fe200078e024f */
[C---:B------:R-:W-:Y:S01]  /*70d0*/  @P0 SEL R4, R5.reuse, R4, !P2 ;  /* 0x0000000405040207 */ /* 0x040fe20005000000 */
[----:B------:R-:W-:Y:S01]  /*70e0*/  IMAD.MOV.U32 R101, RZ, RZ, RZ ;  /* 0x000000ffff657224 */ /* 0x000fe200078e00ff */
[----:B------:R-:W-:Y:S01]  /*70f0*/  PLOP3.LUT P0, PT, PT, PT, UP1, 0x80, 0x8 ;  /* 0x000000000008781c */ /* 0x000fe20003f0f018 */
[----:B------:R-:W-:Y:S01]  /*7100*/  IMAD.MOV.U32 R72, RZ, RZ, RZ ;  /* 0x000000ffff487224 */ /* 0x000fe200078e00ff */
[----:B------:R-:W-:Y:S02]  /*7110*/  @P1 LOP3.LUT R4, R4, 0x1, RZ, 0xc0, !PT ;  /* 0x0000000104041812 */ /* 0x000fe400078ec0ff */
[----:B------:R-:W-:Y:S02]  /*7120*/  CS2R R70, SRZ ;  /* 0x0000000000467805 */ /* 0x000fe4000001ff00 */
[----:B------:R-:W-:Y:S02]  /*7130*/  CS2R R68, SRZ ;  /* 0x0000000000447805 */ /* 0x000fe4000001ff00 */
[----:B------:R-:W-:Y:S02]  /*7140*/  CS2R R66, SRZ ;  /* 0x0000000000427805 */ /* 0x000fe4000001ff00 */
[----:B------:R-:W-:Y:S01]  /*7150*/  ISETP.NE.U32.OR P5, PT, R4, 0x1, !P1 ;  /* 0x000000010400780c */ /* 0x000fe20004fa5470 */
[----:B------:R-:W-:Y:S01]  /*7160*/  IMAD.U32 R4, RZ, RZ, UR37 ;  /* 0x00000025ff047e24 */ /* 0x000fe2000f8e00ff */
[----:B------:R-:W-:Y:S02]  /*7170*/  CS2R R64, SRZ ;  /* 0x0000000000407805 */ /* 0x000fe4000001ff00 */
[----:B------:R-:W-:Y:S02]  /*7180*/  CS2R R62, SRZ ;  /* 0x00000000003e7805 */ /* 0x000fe4000001ff00 */
[----:B------:R-:W-:Y:S02]  /*7190*/  P2R R100, PR, RZ, 0x20 ;  /* 0x00000020ff647803 */ /* 0x000fe40000000000 */
[----:B------:R-:W-:Y:S02]  /*71a0*/  CS2R R60, SRZ ;  /* 0x00000000003c7805 */ /* 0x000fe4000001ff00 */
[----:B------:R-:W-:Y:S02]  /*71b0*/  SHF.L.U32 R0, R4, 0x1f, RZ ;  /* 0x0000001f04007819 */ /* 0x000fe400000006ff */
[----:B------:R-:W-:Y:S02]  /*71c0*/  CS2R R58, SRZ ;  /* 0x00000000003a7805 */ /* 0x000fe4000001ff00 */
[----:B------:R-:W-:Y:S02]  /*71d0*/  SEL R4, RZ, 0xffffffff, P3 ;  /* 0xffffffffff047807 */ /* 0x000fe40001800000 */
[----:B------:R-:W-:Y:S02]  /*71e0*/  CS2R R56, SRZ ;  /* 0x0000000000387805 */ /* 0x000fe4000001ff00 */
[----:B------:R-:W-:Y:S02]  /*71f0*/  CS2R R54, SRZ ;  /* 0x0000000000367805 */ /* 0x000fe4000001ff00 */
[----:B------:R-:W-:Y:S02]  /*7200*/  CS2R R52, SRZ ;  /* 0x0000000000347805 */ /* 0x000fe4000001ff00 */
[----:B------:R-:W-:Y:S02]  /*7210*/  @P0 SEL R4, R5, R4, !P4 ;  /* 0x0000000405040207 */ /* 0x000fe40006000000 */
[----:B------:R-:W-:Y:S02]  /*7220*/  CS2R R50, SRZ ;  /* 0x0000000000327805 */ /* 0x000fe4000001ff00 */
[----:B------:R-:W-:Y:S02]  /*7230*/  @P5 SHF.L.U32 R6, RZ, 0x1f, RZ ;  /* 0x0000001fff065819 */ /* 0x000fe400000006ff */
[----:B------:R-:W-:Y:S02]  /*7240*/  CS2R R48, SRZ ;  /* 0x0000000000307805 */ /* 0x000fe4000001ff00 */
[----:B------:R-:W-:Y:S02]  /*7250*/  LOP3.LUT R4, R4, 0x1, RZ, 0xc0, !PT ;  /* 0x0000000104047812 */ /* 0x000fe400078ec0ff */
[----:B------:R-:W-:Y:S01]  /*7260*/  CS2R R46, SRZ ;  /* 0x00000000002e7805 */ /* 0x000fe2000001ff00 */
[----:B------:R-:W1:Y:S01]  /*7270*/  @P5 SYNCS.PHASECHK.TRANS64.TRYWAIT P2, [UR46+0x60], R6 ;  /* 0x00006006ff0055a7 */ /* 0x000e62000804112e */
[----:B------:R-:W-:Y:S02]  /*7280*/  ISETP.NE.AND P0, PT, RZ, UR37, PT ;  /* 0x00000025ff007c0c */ /* 0x000fe4000bf05270 */
[----:B------:R-:W-:Y:S02]  /*7290*/  CS2R R44, SRZ ;  /* 0x00000000002c7805 */ /* 0x000fe4000001ff00 */
[----:B------:R-:W-:Y:S02]  /*72a0*/  ISETP.NE.U32.AND P3, PT, R4, 0x1, PT ;  /* 0x000000010400780c */ /* 0x000fe40003f65070 */
[----:B------:R-:W-:Y:S01]  /*72b0*/  CS2R R42, SRZ ;  /* 0x00000000002a7805 */ /* 0x000fe2000001ff00 */
[----:B------:R-:W-:Y:S01]  /*72c0*/  IMAD.MOV.U32 R40, RZ, RZ, RZ ;  /* 0x000000ffff287224 */ /* 0x000fe200078e00ff */
[----:B------:R-:W-:Y:S01]  /*72d0*/  SEL R38, RZ, 0xe0, P0 ;  /* 0x000000e0ff267807 */ /* 0x000fe20000000000 */
[----:B------:R-:W-:Y:S01]  /*72e0*/  IMAD R37, R3, 0xe0, R2 ;  /* 0x000000e003257824 */ /* 0x000fe200078e0202 */
[----:B------:R-:W-:Y:S01]  /*72f0*/  P2R R103, PR, RZ, 0x8 ;  /* 0x00000008ff677803 */ /* 0x000fe20000000000 */
[----:B------:R3:W4:Y:S01]  /*7300*/  SYNCS.PHASECHK.TRANS64.TRYWAIT P1, [UR46+0xd0], R0 ;  /* 0x0000d000ff0075a7 */ /* 0x000722000802112e */
[----:B-1----:R-:W-:Y:S01]  /*7310*/  @P5 SEL R102, RZ, 0x1, !P2 ;  /* 0x00000001ff665807 */ /* 0x002fe20005000000 */
[----:B---3--:R-:W-:Y:S06]  /*7320*/  @!P5 BRA `(.L_x_101) ;  /* 0x0000000000e8d947 */ /* 0x008fec0003800000 */
[----:B------:R-:W-:Y:S01]  /*7330*/  IMAD.MOV.U32 R40, RZ, RZ, RZ ;  /* 0x000000ffff287224 */ /* 0x000fe200078e00ff */
[----:B------:R-:W-:Y:S01]  /*7340*/  ISETP.NE.AND P0, PT, R102, RZ, PT ;  /* 0x000000ff6600720c */ /* 0x000fe20003f05270 */
[----:B------:R-:W-:Y:S01]  /*7350*/  BSSY B0, `(.L_x_102) ;  /* 0x0000014000007945 */ /* 0x000fe20003800000 */
[----:B------:R-:W-:Y:S02]  /*7360*/  CS2R R42, SRZ ;  /* 0x00000000002a7805 */ /* 0x000fe4000001ff00 */
        /* <DEDUP_REMOVED lines=13> */
[----:B------:R-:W-:Y:S01]  /*7440*/  CS2R R70, SRZ ;  /* 0x0000000000467805 */ /* 0x000fe2000001ff00 */
[----:B------:R-:W-:Y:S06]  /*7450*/  @P0 BRA `(.L_x_103) ;  /* 0x00000000000c0947 */ /* 0x000fec0003800000 */
[----:B------:R-:W-:Y:S04]  /*7460*/  SHF.L.U32 R4, RZ, 0x1f, RZ ;  /* 0x0000001fff047819 */ /* 0x000fe800000006ff */
[----:B------:R-:W1:Y:S02]  /*7470*/  SYNCS.PHASECHK.TRANS64.TRYWAIT P0, [UR46+0x60], R4 ;  /* 0x00006004ff0075a7 */ /* 0x000e64000800112e */
[----:B-1----:R-:W-:Y:S05]  /*7480*/  @!P0 BRA `(.L_x_104) ;  /* 0x0000007c00dc8947 */ /* 0x002fea0003800000 */
.L_x_103:
[----:B------:R-:W-:Y:S05]  /*7490*/  BSYNC B0 ;  /* 0x0000000000007941 */ /* 0x000fea0003800000 */
.L_x_102:
[----:B------:R-:W-:Y:S01]  /*74a0*/  ISETP.NE.AND P0, PT, R103, RZ, PT ;  /* 0x000000ff6700720c */ /* 0x000fe20003f05270 */
[----:B------:R-:W-:Y:S11]  /*74b0*/  HFMA2 R101, -RZ, RZ, 0, 5.9604644775390625e-08 ;  /* 0x00000001ff657431 */ /* 0x000ff600000001ff */
[----:B------:R-:W-:Y:S01]  /*74c0*/  @!UPT UIADD3 URZ, UPT, UPT, URZ, URZ, URZ ;  /* 0x000000fffffff290 */ /* 0x000fe2000fffe0ff */
[----:B------:R3:W1:Y:S04]  /*74d0*/  @P0 LDS R72, [R90+0xe00] ;  /* 0x000e00005a480984 */ /* 0x0006680000000800 */
[----:B------:R3:W1:Y:S04]  /*74e0*/  @P0 LDS R40, [R81+UR46+0x200] ;  /* 0x0002002e51280984 */ /* 0x0006680008000800 */
[----:B------:R3:W1:Y:S04]  /*74f0*/  @P0 LDS R42, [R92+0x200] ;  /* 0x000200005c2a0984 */ /* 0x0006680000000800 */
[----:B------:R3:W1:Y:S04]  /*7500*/  @P0 LDS R43, [R79] ;  /* 0x000000004f2b0984 */ /* 0x0006680000000800 */
[----:B------:R3:W1:Y:S04]  /*7510*/  @P0 LDS R44, [R90] ;  /* 0x000000005a2c0984 */ /* 0x0006680000000800 */
[----:B------:R3:W1:Y:S04]  /*7520*/  @P0 LDS R45, [R81+UR46+0x400] ;  /* 0x0004002e512d0984 */ /* 0x0006680008000800 */
[----:B------:R3:W1:Y:S04]  /*7530*/  @P0 LDS R46, [R92+0x400] ;  /* 0x000400005c2e0984 */ /* 0x0006680000000800 */
[----:B------:R3:W1:Y:S04]  /*7540*/  @P0 LDS R47, [R79+0x200] ;  /* 0x000200004f2f0984 */ /* 0x0006680000000800 */
[----:B------:R3:W1:Y:S04]  /*7550*/  @P0 LDS R48, [R90+0x200] ;  /* 0x000200005a300984 */ /* 0x0006680000000800 */
        /* <DEDUP_REMOVED lines=22> */
[----:B------:R3:W1:Y:S02]  /*76c0*/  @P0 LDS R71, [R79+0xe00] ;  /* 0x000e00004f470984 */ /* 0x0006640000000800 */
.L_x_101:
[----:B------:R-:W-:Y:S05]  /*76d0*/  BSYNC B1 ;  /* 0x0000000000017941 */ /* 0x000fea0003800000 */
.L_x_100:
[----:B------:R-:W-:Y:S05]  /*76e0*/  IMAD.IADD R39, R37, 0x1, R38 ;  /* 0x0000000125277824 */ /* 0x000fea00078e0226 */
[----:B-1----:R-:W-:Y:S04]  /*76f0*/  SHF.R.U32.HI R3, RZ, 0x15, R39 ;  /* 0x00000015ff037819 */ /* 0x002fe80000011627 */
[----:B------:R-:W-:Y:S01]  /*7700*/  LOP3.LUT P0, RZ, R3, 0x3, R80, 0x48, !PT ;  /* 0x0000000303ff7812 */ /* 0x000fe20007804850 */
[----:B------:R-:W-:Y:S01]  /*7710*/  @!UPT UIADD3 URZ, UPT, UPT, URZ, URZ, URZ ;  /* 0x000000fffffff290 */ /* 0x000fe2000fffe0ff */
[----:B----4-:R-:W-:Y:S11]  /*7720*/  @P1 BRA `(.L_x_105) ;  /* 0x0000000000081947 */ /* 0x010ff60003800000 */
[----:B------:R-:W1:Y:S02]  /*7730*/  SYNCS.PHASECHK.TRANS64.TRYWAIT P1, [UR46+0xd0], R0 ;  /* 0x0000d000ff0075a7 */ /* 0x000e64000802112e */
[----:B-1----:R-:W-:Y:S05]  /*7740*/  @!P1 BRA `(.L_x_106) ;  /* 0x0000007c00449947 */ /* 0x002fea0003800000 */
.L_x_105:
[----:B------:R-:W-:Y:S05]  /*7750*/  @!P0 BRA `(.L_x_107) ;  /* 0x0000000000408947 */ /* 0x000fea0003800000 */
[----:B------:R-:W4:Y:S01]  /*7760*/  LDCU.64 UR8, c[0x4][0x70] ;  /* 0x01000e00ff0877ac */ /* 0x000f220008000a00 */
[----:B------:R-:W-:Y:S01]  /*7770*/  MOV R15, 0x0 ;  /* 0x00000000000f7802 */ /* 0x000fe20000000f00 */
[----:B------:R-:W-:Y:S02]  /*7780*/  HFMA2 R12, -RZ, RZ, 0, 5.9604644775390625e-08 ;  /* 0x00000001ff0c7431 */ /* 0x000fe400000001ff */
[----:B------:R-:W-:Y:S02]  /*7790*/  IMAD.MOV.U32 R8, RZ, RZ, 0x192 ;  /* 0x00000192ff087424 */ /* 0x000fe400078e00ff */
[----:B------:R-:W-:Y:S01]  /*77a0*/  IMAD.MOV.U32 R13, RZ, RZ, RZ ;  /* 0x000000ffff0d7224 */ /* 0x000fe200078e00ff */
[----:B------:R-:W5:Y:S01]  /*77b0*/  LDCU.64 UR6, c[0x4][0x78] ;  /* 0x01000f00ff0677ac */ /* 0x000f620008000a00 */
[----:B------:R-:W1:Y:S01]  /*77c0*/  LDC.64 R14, c[0x4][R15] ;  /* 0x010000000f0e7b82 */ /* 0x000e620000000a00 */
[----:B------:R-:W2:Y:S01]  /*77d0*/  LDCU.64 UR4, c[0x4][0x10] ;  /* 0x01000200ff0477ac */ /* 0x000ea20008000a00 */
[----:B----4-:R-:W-:Y:S01]  /*77e0*/  MOV R5, UR9 ;  /* 0x0000000900057c02 */ /* 0x010fe20008000f00 */
[----:B------:R-:W-:Y:S01]  /*77f0*/  IMAD.U32 R4, RZ, RZ, UR8 ;  /* 0x00000008ff047e24 */ /* 0x000fe2000f8e00ff */
[----:B-----5:R-:W-:Y:S01]  /*7800*/  MOV R7, UR7 ;  /* 0x0000000700077c02 */ /* 0x020fe20008000f00 */
[----:B------:R-:W-:Y:S01]  /*7810*/  IMAD.U32 R6, RZ, RZ, UR6 ;  /* 0x00000006ff067e24 */ /* 0x000fe2000f8e00ff */
[----:B--2---:R-:W-:Y:S01]  /*7820*/  MOV R11, UR5 ;  /* 0x00000005000b7c02 */ /* 0x004fe20008000f00 */
[----:B------:R-:W-:Y:S02]  /*7830*/  IMAD.U32 R10, RZ, RZ, UR4 ;  /* 0x00000004ff0a7e24 */ /* 0x000fe4000f8e00ff */
[----:B------:R-:W-:Y:S07]  /*7840*/  LEPC R20, `(.L_x_107) ;  /* 0x000000001014794e */ /* 0x000fee0000000000 */
[----:B-1-3--:R-:W-:Y:S05]  /*7850*/  CALL.ABS.NOINC R14 ;  /* 0x000000000e007343 */ /* 0x00afea0003c00000 */
.L_x_107:
[----:B------:R-:W-:Y:S05]  /*7860*/  WARPSYNC.ALL ;  /* 0x0000000000007948 */ /* 0x000fea0003800000 */
[----:B------:R-:W-:Y:S01]  /*7870*/  R2UR UR4, R39 ;  /* 0x00000000270472ca */ /* 0x000fe200000e0000 */
[----:B------:R-:W-:Y:S01]  /*7880*/  BSSY.RECONVERGENT B0, `(.L_x_108) ;  /* 0x0000088000007945 */ /* 0x000fe20003800200 */
[----:B------:R-:W-:Y:S02]  /*7890*/  R2UR UR5, R98 ;  /* 0x00000000620572ca */ /* 0x000fe400000e0000 */
[----:B------:R-:W-:Y:S09]  /*78a0*/  ISETP.NE.AND P0, PT, R95, RZ, PT ;  /* 0x000000ff5f00720c */ /* 0x000ff20003f05270 */
[----:B------:R-:W4:Y:S01]  /*78b0*/  LDTM.x32 R4, tmem[UR4] ;  /* 0x00000004000479ee */ /* 0x000f2200082c0000 */
[----:B------:R-:W-:Y:S01]  /*78c0*/  NOP ;  /* 0x0000000000007918 */ /* 0x000fe20000000000 */
[----:B----4-:R-:W-:Y:S01]  /*78d0*/  SYNCS.ARRIVE.TRANS64.RED.A1T0 RZ, [UR5], RZ ;  /* 0x000000ffffff79a7 */ /* 0x010fe20008100405 */
[C---:B--2---:R-:W-:Y:S01]  /*78e0*/  FMUL R4, R36.reuse, R4 ;  /* 0x0000000424047220 */ /* 0x044fe20000400000 */
[C---:B------:R-:W-:Y:S01]  /*78f0*/  FMUL R5, R36.reuse, R5 ;  /* 0x0000000524057220 */ /* 0x040fe20000400000 */
[C---:B------:R-:W-:Y:S01]  /*7900*/  FMUL R6, R36.reuse, R6 ;  /* 0x0000000624067220 */ /* 0x040fe20000400000 */
[C---:B------:R-:W-:Y:S01]  /*7910*/  FMUL R7, R36.reuse, R7 ;  /* 0x0000000724077220 */ /* 0x040fe20000400000 */
[C---:B------:R-:W-:Y:S01]  /*7920*/  FFMA R4, R41.reuse, R40, R4 ;  /* 0x0000002829047223 */ /* 0x040fe20000000004 */
[C---:B------:R-:W-:Y:S01]  /*7930*/  FFMA R5, R41.reuse, R42, R5 ;  /* 0x0000002a29057223 */ /* 0x040fe20000000005 */
[C---:B------:R-:W-:Y:S01]  /*7940*/  FFMA R6, R41.reuse, R43, R6 ;  /* 0x0000002b29067223 */ /* 0x040fe20000000006 */
[C---:B------:R-:W-:Y:S01]  /*7950*/  FFMA R7, R41.reuse, R44, R7 ;  /* 0x0000002c29077223 */ /* 0x040fe20000000007 */
[C---:B------:R-:W-:Y:S01]  /*7960*/  FMUL R8, R36.reuse, R8 ;  /* 0x0000000824087220 */ /* 0x040fe20000400000 */
[----:B------:R2:W-:Y:S01]  /*7970*/  STS [R81+UR46+0x200], R4 ;  /* 0x0002000451007988 */ /* 0x0005e2000800082e */
[C---:B------:R-:W-:Y:S01]  /*7980*/  FMUL R9, R36.reuse, R9 ;  /* 0x0000000924097220 */ /* 0x040fe20000400000 */
[C---:B------:R-:W-:Y:S01]  /*7990*/  FMUL R10, R36.reuse, R10 ;  /* 0x0000000a240a7220 */ /* 0x040fe20000400000 */
[C---:B------:R-:W-:Y:S01]  /*79a0*/  FFMA R8, R41.reuse, R45, R8 ;  /* 0x0000002d29087223 */ /* 0x040fe20000000008 */
[----:B------:R2:W-:Y:S01]  /*79b0*/  STS [R92+0x200], R5 ;  /* 0x000200055c007388 */ /* 0x0005e20000000800 */
[C---:B------:R-:W-:Y:S01]  /*79c0*/  FFMA R9, R41.reuse, R46, R9 ;  /* 0x0000002e29097223 */ /* 0x040fe20000000009 */
[C---:B------:R-:W-:Y:S01]  /*79d0*/  FFMA R10, R41.reuse, R47, R10 ;  /* 0x0000002f290a7223 */ /* 0x040fe2000000000a */
[C---:B------:R-:W-:Y:S01]  /*79e0*/  FMUL R11, R36.reuse, R11 ;  /* 0x0000000b240b7220 */ /* 0x040fe20000400000 */
[----:B------:R2:W-:Y:S01]  /*79f0*/  STS [R79], R6 ;  /* 0x000000064f007388 */ /* 0x0005e20000000800 */
[C---:B------:R-:W-:Y:S01]  /*7a00*/  FMUL R12, R36.reuse, R12 ;  /* 0x0000000c240c7220 */ /* 0x040fe20000400000 */
[C---:B------:R-:W-:Y:S01]  /*7a10*/  FMUL R13, R36.reuse, R13 ;  /* 0x0000000d240d7220 */ /* 0x040fe20000400000 */
[C---:B------:R-:W-:Y:S01]  /*7a20*/  FFMA R11, R41.reuse, R48, R11 ;  /* 0x00000030290b7223 */ /* 0x040fe2000000000b */
[----:B------:R2:W-:Y:S01]  /*7a30*/  STS [R90], R7 ;  /* 0x000000075a007388 */ /* 0x0005e20000000800 */
        /* <DEDUP_REMOVED lines=11> */
[----:B------:R2:W-:Y:S01]  /*7af0*/  STS [R79+0x200], R10 ;  /* 0x0002000a4f007388 */ /* 0x0005e20000000800 */
[C---:B------:R-:W-:Y:S01]  /*7b00*/  FMUL R18, R36.reuse, R18 ;  /* 0x0000001224127220 */ /* 0x040fe20000400000 */
[C---:B------:R-:W-:Y:S01]  /*7b10*/  FMUL R19, R36.reuse, R19 ;  /* 0x0000001324137220 */ /* 0x040fe20000400000 */
[C---:B------:R-:W-:Y:S01]  /*7b20*/  FFMA R17, R41.reuse, R54, R17 ;  /* 0x0000003629117223 */ /* 0x040fe20000000011 */
[----:B------:R2:W-:Y:S01]  /*7b30*/  STS [R90+0x200], R11 ;  /* 0x0002000b5a007388 */ /* 0x0005e20000000800 */
        /* <DEDUP_REMOVED lines=42> */
[----:B------:R-:W-:Y:S01]  /*7de0*/  FMUL R35, R36, R35 ;  /* 0x0000002324237220 */ /* 0x000fe20000400000 */
[----:B------:R2:W-:Y:S03]  /*7df0*/  STS [R79+0x800], R22 ;  /* 0x000800164f007388 */ /* 0x0005e60000000800 */
[----:B------:R-:W-:Y:S01]  /*7e00*/  FFMA R35, R41, R72, R35 ;  /* 0x0000004829237223 */ /* 0x000fe20000000023 */
[----:B------:R2:W-:Y:S04]  /*7e10*/  STS [R90+0x800], R23 ;  /* 0x000800175a007388 */ /* 0x0005e80000000800 */
[----:B------:R2:W-:Y:S04]  /*7e20*/  STS [R81+UR46+0xc00], R24 ;  /* 0x000c001851007988 */ /* 0x0005e8000800082e */
[----:B------:R2:W-:Y:S04]  /*7e30*/  STS [R92+0xc00], R25 ;  /* 0x000c00195c007388 */ /* 0x0005e80000000800 */
[----:B------:R2:W-:Y:S04]  /*7e40*/  STS [R79+0xa00], R26 ;  /* 0x000a001a4f007388 */ /* 0x0005e80000000800 */
        /* <DEDUP_REMOVED lines=8> */
[----:B------:R2:W-:Y:S01]  /*7ed0*/  STS [R90+0xe00], R35 ;  /* 0x000e00235a007388 */ /* 0x0005e20000000800 */
[----:B------:R-:W-:Y:S01]  /*7ee0*/  @!PT LDS RZ, [RZ] ;  /* 0x00000000fffff984 */ /* 0x000fe20000000800 */
[----:B------:R-:W-:Y:S01]  /*7ef0*/  @!PT LDS RZ, [RZ] ;  /* 0x00000000fffff984 */ /* 0x000fe20000000800 */
[----:B------:R-:W-:Y:S01]  /*7f00*/  @!PT LDS RZ, [RZ] ;  /* 0x00000000fffff984 */ /* 0x000fe20000000800 */
[----:B------:R-:W-:Y:S01]  /*7f10*/  @!PT LDS RZ, [RZ] ;  /* 0x00000000fffff984 */ /* 0x000fe20000000800 */
[----:B------:R4:W-:Y:S06]  /*7f20*/  MEMBAR.ALL.CTA ;  /* 0x0000000000007992 */ /* 0x0009ec0000008000 */
[----:B----4-:R-:W4:Y:S02]  /*7f30*/  FENCE.VIEW.ASYNC.S ;  /* 0x00000000000073c6 */ /* 0x010f240000000000 */
[----:B----4-:R-:W-:Y:S06]  /*7f40*/  BAR.SYNC.DEFER_BLOCKING 0x1, 0x80 ;  /* 0x0042000000007b1d */ /* 0x010fec0000010000 */
[----:B------:R-:W-:Y:S05]  /*7f50*/  @P0 BRA `(.L_x_109) ;  /* 0x0000000000680947 */ /* 0x000fea0003800000 */
[----:B------:R-:W-:Y:S01]  /*7f60*/  UIADD3 UR4, UPT, UPT, UR46, 0x200, URZ ;  /* 0x000002002e047890 */ /* 0x000fe2000fffe0ff */
[----:B------:R-:W-:Y:S01]  /*7f70*/  R2UR UR5, R38 ;  /* 0x00000000260572ca */ /* 0x000fe200000e0000 */
[----:B------:R-:W-:Y:S01]  /*7f80*/  UMOV UR51, UR36 ;  /* 0x0000002400337c82 */ /* 0x000fe20008000000 */
[----:B------:R-:W-:Y:S02]  /*7f90*/  UIADD3 UR13, UPT, UPT, UR49, 0x20, URZ ;  /* 0x00000020310d7890 */ /* 0x000fe4000fffe0ff */
[----:B------:R-:W-:Y:S01]  /*7fa0*/  UIADD3 UR12, UPT, UPT, UR46, 0x1200, URZ ;  /* 0x000012002e0c7890 */ /* 0x000fe2000fffe0ff */
[----:B------:R-:W-:Y:S01]  /*7fb0*/  IMAD.U32 R88, RZ, RZ, UR4 ;  /* 0x00000004ff587e24 */ /* 0x000fe2000f8e00ff */
[----:B------:R-:W-:Y:S01]  /*7fc0*/  UIADD3 UR4, UP0, UPT, UR56, 0x880, URZ ;  /* 0x0000088038047890 */ /* 0x000fe2000ff1e0ff */
[----:B------:R-:W-:Y:S01]  /*7fd0*/  UMOV UR15, UR36 ;  /* 0x00000024000f7c82 */ /* 0x000fe20008000000 */
[----:B------:R-:W-:Y:S02]  /*7fe0*/  UIADD3 UR17, UPT, UPT, UR49, 0x40, URZ ;  /* 0x0000004031117890 */ /* 0x000fe4000fffe0ff */
[----:B------:R-:W-:Y:S01]  /*7ff0*/  R2UR UR48, R88 ;  /* 0x00000000583072ca */ /* 0x000fe200000e0000 */
[----:B------:R-:W-:Y:S02]  /*8000*/  UIADD3 UR16, UPT, UPT, UR46, 0x2200, URZ ;  /* 0x000022002e107890 */ /* 0x000fe4000fffe0ff */
[----:B------:R-:W-:Y:S02]  /*8010*/  UIADD3 UR50, UPT, UPT, UR53, UR5, URZ ;  /* 0x0000000535327290 */ /* 0x000fe4000fffe0ff */
[----:B------:R-:W-:Y:S01]  /*8020*/  UIADD3.X UR5, UPT, UPT, URZ, UR57, URZ, UP0, !UPT ;  /* 0x00000039ff057290 */ /* 0x000fe200087fe4ff */
[----:B------:R-:W-:Y:S01]  /*8030*/  UMOV UR19, UR36 ;  /* 0x0000002400137c82 */ /* 0x000fe20008000000 */
[----:B------:R-:W-:Y:S03]  /*8040*/  UIADD3 UR9, UPT, UPT, UR49, 0x60, URZ ;  /* 0x0000006031097890 */ /* 0x000fe6000fffe0ff */
[----:B------:R-:W-:Y:S01]  /*8050*/  UMOV UR14, UR50 ;  /* 0x00000032000e7c82 */ /* 0x000fe20008000000 */
[----:B------:R-:W-:Y:S01]  /*8060*/  UMOV UR18, UR50 ;  /* 0x0000003200127c82 */ /* 0x000fe20008000000 */
[----:B------:R-:W-:Y:S02]  /*8070*/  UIADD3 UR8, UPT, UPT, UR46, 0x3200, URZ ;  /* 0x000032002e087890 */ /* 0x000fe4000fffe0ff */
[----:B------:R4:W-:Y:S01]  /*8080*/  UTMASTG.3D [UR48], [UR4] ;  /* 0x00000030040073b5 */ /* 0x0009e20008010000 */
[----:B------:R-:W-:Y:S01]  /*8090*/  UMOV UR11, UR36 ;  /* 0x00000024000b7c82 */ /* 0x000fe20008000000 */
[----:B------:R-:W-:Y:S01]  /*80a0*/  UMOV UR10, UR50 ;  /* 0x00000032000a7c82 */ /* 0x000fe20008000000 */
[----:B------:R4:W-:Y:S01]  /*80b0*/  UTMASTG.3D [UR12], [UR4] ;  /* 0x0000000c040073b5 */ /* 0x0009e20008010000 */
[----:B------:R4:W-:Y:S03]  /*80c0*/  UTMASTG.3D [UR16], [UR4] ;  /* 0x00000010040073b5 */ /* 0x0009e60008010000 */
[----:B------:R4:W-:Y:S01]  /*80d0*/  UTMASTG.3D [UR8], [UR4] ;  /* 0x00000008040073b5 */ /* 0x0009e20008010000 */
[----:B------:R0:W-:Y:S01]  /*80e0*/  UTMACMDFLUSH ;  /* 0x00000000000079b7 */ /* 0x0001e20000000000 */
[----:B----4-:R-:W-:Y:S04]  /*80f0*/  DEPBAR.LE SB0, 0x1 ;  /* 0x000080400000791a */ /* 0x010fe80000000000 */
.L_x_109:
[----:B------:R-:W-:Y:S05]  /*8100*/  BSYNC.RECONVERGENT B0 ;  /* 0x0000000000007941 */ /* 0x000fea0003800200 */
.L_x_108:
[----:B------:R-:W-:Y:S01]  /*8110*/  BAR.SYNC.DEFER_BLOCKING 0x1, 0x80 ;  /* 0x0042000000007b1d */ /* 0x000fe20000010000 */
[----:B------:R-:W-:Y:S01]  /*8120*/  ISETP.NE.AND P1, PT, R100, RZ, PT ;  /* 0x000000ff6400720c */ /* 0x000fe20003f25270 */
[----:B------:R-:W-:Y:S01]  /*8130*/  UISETP.NE.AND UP0, UPT, UR55, URZ, UPT ;  /* 0x000000ff3700728c */ /* 0x000fe2000bf05270 */
[----:B-1----:R-:W-:Y:S11]  /*8140*/  LEA R3, R101, UR46, 0x3 ;  /* 0x0000002e65037c11 */ /* 0x002ff6000f8e18ff */
[----:B--2---:R-:W-:Y:S01]  /*8150*/  @P1 SHF.L.U32 R4, RZ, 0x1f, RZ ;  /* 0x0000001fff041819 */ /* 0x004fe200000006ff */
[----:B------:R-:W-:Y:S06]  /*8160*/  BRA.U !UP0, `(.L_x_110) ;  /* 0x0000000108247547 */ /* 0x000fec000b800000 */
[----:B------:R-:W-:Y:S01]  /*8170*/  IMAD.U32 R5, RZ, RZ, UR52 ;  /* 0x00000034ff057e24 */ /* 0x000fe2000f8e00ff */
[----:B------:R-:W-:Y:S01]  /*8180*/  MOV R0, UR54 ;  /* 0x0000003600007c02 */ /* 0x000fe20008000f00 */
[----:B------:R-:W-:Y:S03]  /*8190*/  UIADD3 UR4, UPT, UPT, UR52, 0x1, URZ ;  /* 0x0000000134047890 */ /* 0x000fe6000fffe0ff */
[----:B------:R-:W-:Y:S01]  /*81a0*/  @P1 LEA R5, R5, UR46, 0x3 ;  /* 0x0000002e05051c11 */ /* 0x000fe2000f8e18ff */
[----:B------:R-:W-:Y:S04]  /*81b0*/  UISETP.NE.AND UP0, UPT, UR4, 0x4, UPT ;  /* 0x000000040400788c */ /* 0x000fe8000bf05270 */
[----:B------:R-:W-:Y:S01]  /*81c0*/  @P1 VIADD R5, R5, 0x80 ;  /* 0x0000008005051836 */ /* 0x000fe20000000000 */
[----:B------:R-:W-:Y:S04]  /*81d0*/  USEL UR52, UR4, URZ, UP0 ;  /* 0x000000ff04347287 */ /* 0x000fe80008000000 */
[----:B------:R-:W-:Y:S04]  /*81e0*/  @P1 PRMT R0, R0, 0x654, R5 ;  /* 0x0000065400001816 */ /* 0x000fe80000000005 */
[----:B------:R1:W-:Y:S04]  /*81f0*/  @P1 SYNCS.ARRIVE.TRANS64.RED.A1T0 RZ, [R0+URZ], RZ ;  /* 0x000000ff00ff19a7 */ /* 0x0003e800081004ff */
.L_x_110:
[----:B------:R-:W2:Y:S01]  /*8200*/  @P1 SYNCS.PHASECHK.TRANS64.TRYWAIT P0, [R3+URZ+0x60], R4 ;  /* 0x00006004030015a7 */ /* 0x000ea200080011ff */
[----:B------:R-:W-:Y:S01]  /*8210*/  UISETP.NE.AND UP0, UPT, UR37, URZ, UPT ;  /* 0x000000ff2500728c */ /* 0x000fe2000bf05270 */
[----:B------:R-:W-:Y:S01]  /*8220*/  BSSY B1, `(.L_x_111) ;  /* 0x0000035000017945 */ /* 0x000fe20003800000 */
[----:B------:R-:W-:Y:S02]  /*8230*/  UMOV UR4, 0xc0 ;  /* 0x000000c000047882 */ /* 0x000fe40000000000 */
[----:B------:R-:W-:Y:S01]  /*8240*/  USEL UR40, UR4, 0x20, !UP0 ;  /* 0x0000002004287887 */ /* 0x000fe2000c000000 */
[----:B--2---:R-:W-:Y:S01]  /*8250*/  @P1 SEL R102, RZ, 0x1, !P0 ;  /* 0x00000001ff661807 */ /* 0x004fe20004000000 */
[----:B------:R-:W-:Y:S10]  /*8260*/  @!P1 BRA `(.L_x_112) ;  /* 0x0000000000c09947 */ /* 0x000ff40003800000 */
[----:B------:R-:W-:Y:S01]  /*8270*/  ISETP.NE.AND P0, PT, R102, RZ, PT ;  /* 0x000000ff6600720c */ /* 0x000fe20003f05270 */
[----:B------:R-:W-:Y:S01]  /*8280*/  BSSY B0, `(.L_x_113) ;  /* 0x0000009000007945 */ /* 0x000fe20003800000 */
[----:B------:R-:W-:Y:S11]  /*8290*/  ISETP.NE.AND P1, PT, R103, RZ, PT ;  /* 0x000000ff6700720c */ /* 0x000ff60003f25270 */
[----:B------:R-:W-:Y:S02]  /*82a0*/  @!UPT UIADD3 URZ, UPT, UPT, URZ, URZ, URZ ;  /* 0x000000fffffff290 */ /* 0x000fe4000fffe0ff */
[C---:B------:R-:W-:Y:S02]  /*82b0*/  @P1 IMAD R5, R101.reuse, 0x4000, R73 ;  /* 0x0000400065051824 */ /* 0x040fe400078e0249 */
[----:B------:R-:W-:Y:S01]  /*82c0*/  @P1 IMAD R4, R101, 0x4000, R92 ;  /* 0x0000400065041824 */ /* 0x000fe200078e025c */
[----:B------:R-:W-:Y:S06]  /*82d0*/  @P0 BRA `(.L_x_114) ;  /* 0x00000000000c0947 */ /* 0x000fec0003800000 */
[----:B-1----:R-:W-:Y:S04]  /*82e0*/  SHF.L.U32 R0, RZ, 0x1f, RZ ;  /* 0x0000001fff007819 */ /* 0x002fe800000006ff */
[----:B------:R-:W1:Y:S02]  /*82f0*/  SYNCS.PHASECHK.TRANS64.TRYWAIT P0, [R3+URZ+0x60], R0 ;  /* 0x00006000030075a7 */ /* 0x000e6400080011ff */
[----:B-1----:R-:W-:Y:S05]  /*8300*/  @!P0 BRA `(.L_x_115) ;  /* 0x00000070006c8947 */ /* 0x002fea0003800000 */
.L_x_114:
[----:B------:R-:W-:Y:S05]  /*8310*/  BSYNC B0 ;  /* 0x0000000000007941 */ /* 0x000fea0003800000 */
.L_x_113:
[----:B------:R-:W-:Y:S11]  /*8320*/  ISETP.NE.AND P0, PT, R103, RZ, PT ;  /* 0x000000ff6700720c */ /* 0x000ff60003f05270 */
[----:B------:R-:W-:Y:S02]  /*8330*/  @!UPT UIADD3 URZ, UPT, UPT, URZ, URZ, URZ ;  /* 0x000000fffffff290 */ /* 0x000fe4000fffe0ff */
[----:B------:R2:W4:Y:S01]  /*8340*/  @P0 LDS R40, [R5+0x200] ;  /* 0x0002000005280984 */ /* 0x0005220000000800 */
[C---:B-1----:R-:W-:Y:S01]  /*8350*/  @P0 IMAD R0, R101.reuse, 0x4000, R79 ;  /* 0x0000400065000824 */ /* 0x042fe200078e024f */
[C---:B------:R-:W-:Y:S01]  /*8360*/  @P0 LEA R3, R101.reuse, R90, 0xe ;  /* 0x0000005a65030211 */ /* 0x040fe200078e70ff */
[----:B------:R-:W-:Y:S01]  /*8370*/  VIADD R101, R101, 0x1 ;  /* 0x0000000165657836 */ /* 0x000fe20000000000 */
[----:B------:R2:W1:Y:S04]  /*8380*/  @P0 LDS R45, [R5+0x400] ;  /* 0x00040000052d0984 */ /* 0x0004680000000800 */
        /* <DEDUP_REMOVED lines=14> */
[----:B------:R2:W1:Y:S04]  /*8470*/  @P0 LDS R43, [R0] ;  /* 0x00000000002b0984 */ /* 0x0004680000000800 */
        /* <DEDUP_REMOVED lines=14> */
[----:B----4-:R2:W1:Y:S02]  /*8560*/  @P0 LDS R72, [R3+0xe00] ;  /* 0x000e000003480984 */ /* 0x0104640000000800 */
.L_x_112:
[----:B------:R-:W-:Y:S05]  /*8570*/  BSYNC B1 ;  /* 0x0000000000017941 */ /* 0x000fea0003800000 */
.L_x_111:
[----:B------:R-:W-:Y:S05]  /*8580*/  VIADD R38, R37, UR40 ;  /* 0x0000002825267c36 */ /* 0x000fea0008000000 */
[----:B--2---:R-:W-:Y:S04]  /*8590*/  SHF.R.U32.HI R3, RZ, 0x15, R38 ;  /* 0x00000015ff037819 */ /* 0x004fe80000011626 */
[----:B------:R-:W-:Y:S11]  /*85a0*/  LOP3.LUT P0, RZ, R3, 0x3, R80, 0x48, !PT ;  /* 0x0000000303ff7812 */ /* 0x000ff60007804850 */
[----:B------:R-:W-:Y:S02]  /*85b0*/  @!UPT UIADD3 URZ, UPT, UPT, URZ, URZ, URZ ;  /* 0x000000fffffff290 */ /* 0x000fe4000fffe0ff */
[----:B------:R-:W-:Y:S05]  /*85c0*/  @!P0 BRA `(.L_x_116) ;  /* 0x0000000000408947 */ /* 0x000fea0003800000 */
[----:B------:R-:W2:Y:S01]  /*85d0*/  LDCU.64 UR8, c[0x4][0x70] ;  /* 0x01000e00ff0877ac */ /* 0x000ea20008000a00 */
[----:B------:R-:W-:Y:S01]  /*85e0*/  MOV R15, 0x0 ;  /* 0x00000000000f7802 */ /* 0x000fe20000000f00 */
[----:B------:R-:W-:Y:S02]  /*85f0*/  HFMA2 R12, -RZ, RZ, 0, 5.9604644775390625e-08 ;  /* 0x00000001ff0c7431 */ /* 0x000fe400000001ff */
[----:B------:R-:W-:Y:S02]  /*8600*/  IMAD.MOV.U32 R8, RZ, RZ, 0x192 ;  /* 0x00000192ff087424 */ /* 0x000fe400078e00ff */
[----:B------:R-:W-:Y:S01]  /*8610*/  IMAD.MOV.U32 R13, RZ, RZ, RZ ;  /* 0x000000ffff0d7224 */ /* 0x000fe200078e00ff */
[----:B------:R-:W4:Y:S01]  /*8620*/  LDCU.64 UR6, c[0x4][0x78] ;  /* 0x01000f00ff0677ac */ /* 0x000f220008000a00 */
[----:B------:R-:W1:Y:S01]  /*8630*/  LDC.64 R14, c[0x4][R15] ;  /* 0x010000000f0e7b82 */ /* 0x000e620000000a00 */
[----:B------:R-:W5:Y:S01]  /*8640*/  LDCU.64 UR4, c[0x4][0x10] ;  /* 0x01000200ff0477ac */ /* 0x000f620008000a00 */
[----:B--2---:R-:W-:Y:S01]  /*8650*/  MOV R5, UR9 ;  /* 0x0000000900057c02 */ /* 0x004fe20008000f00 */
[----:B------:R-:W-:Y:S01]  /*8660*/  IMAD.U32 R4, RZ, RZ, UR8 ;  /* 0x00000008ff047e24 */ /* 0x000fe2000f8e00ff */
[----:B----4-:R-:W-:Y:S01]  /*8670*/  MOV R7, UR7 ;  /* 0x0000000700077c02 */ /* 0x010fe20008000f00 */
[----:B------:R-:W-:Y:S01]  /*8680*/  IMAD.U32 R6, RZ, RZ, UR6 ;  /* 0x00000006ff067e24 */ /* 0x000fe2000f8e00ff */
[----:B-----5:R-:W-:Y:S01]  /*8690*/  MOV R11, UR5 ;  /* 0x00000005000b7c02 */ /* 0x020fe20008000f00 */
[----:B------:R-:W-:Y:S02]  /*86a0*/  IMAD.U32 R10, RZ, RZ, UR4 ;  /* 0x00000004ff0a7e24 */ /* 0x000fe4000f8e00ff */
[----:B------:R-:W-:Y:S07]  /*86b0*/  LEPC R20, `(.L_x_116) ;  /* 0x000000001014794e */ /* 0x000fee0000000000 */
[----:B-1-3--:R-:W-:Y:S05]  /*86c0*/  CALL.ABS.NOINC R14 ;  /* 0x000000000e007343 */ /* 0x00afea0003c00000 */
.L_x_116:
[----:B------:R-:W-:Y:S05]  /*86d0*/  WARPSYNC.ALL ;  /* 0x0000000000007948 */ /* 0x000fea0003800000 */
[----:B------:R-:W-:Y:S01]  /*86e0*/  R2UR UR4, R38 ;  /* 0x00000000260472ca */ /* 0x000fe200000e0000 */
[----:B------:R-:W-:Y:S01]  /*86f0*/  BSSY.RECONVERGENT B0, `(.L_x_117) ;  /* 0x000008b000007945 */ /* 0x000fe20003800200 */
[----:B------:R-:W-:Y:S02]  /*8700*/  ISETP.NE.AND P6, PT, R100, RZ, PT ;  /* 0x000000ff6400720c */ /* 0x000fe40003fc5270 */
[----:B------:R-:W-:Y:S02]  /*8710*/  ISETP.NE.AND P0, PT, R95, RZ, PT ;  /* 0x000000ff5f00720c */ /* 0x000fe40003f05270 */
[----:B------:R-:W-:Y:S02]  /*8720*/  MOV R3, UR52 ;  /* 0x0000003400037c02 */ /* 0x000fe40008000f00 */
[----:B-1----:R-:W-:Y:S05]  /*8730*/  MOV R0, UR54 ;  /* 0x0000003600007c02 */ /* 0x002fea0008000f00 */
[----:B------:R-:W1:Y:S02]  /*8740*/  LDTM.x32 R4, tmem[UR4] ;  /* 0x00000004000479ee */ /* 0x000e6400082c0000 */
[----:B------:R-:W-:Y:S02]  /*8750*/  @P6 LEA R3, R3, UR46, 0x3 ;  /* 0x0000002e03036c11 */ /* 0x000fe4000f8e18ff */
[----:B------:R-:W-:Y:S02]  /*8760*/  @P6 SHF.L.U32 R104, RZ, 0x1f, RZ ;  /* 0x0000001fff686819 */ /* 0x000fe400000006ff */
[----:B------:R-:W-:Y:S04]  /*8770*/  @P6 IADD3 R3, PT, PT, R3, 0x80, RZ ;  /* 0x0000008003036810 */ /* 0x000fe80007ffe0ff */
[----:B------:R-:W-:Y:S02]  /*8780*/  @P6 PRMT R0, R0, 0x654, R3 ;  /* 0x0000065400006816 */ /* 0x000fe40000000003 */
[----:B------:R-:W-:Y:S01]  /*8790*/  LEA R3, R101, UR46, 0x3 ;  /* 0x0000002e65037c11 */ /* 0x000fe2000f8e18ff */
[C---:B-1----:R-:W-:Y:S01]  /*87a0*/  FMUL R4, R36.reuse, R4 ;  /* 0x0000000424047220 */ /* 0x042fe20000400000 */
        /* <DEDUP_REMOVED lines=100> */
[----:B--2---:R-:W2:Y:S02]  /*8df0*/  FENCE.VIEW.ASYNC.S ;  /* 0x00000000000073c6 */ /* 0x004ea40000000000 */
[----:B--2---:R-:W-:Y:S06]  /*8e00*/  BAR.SYNC.DEFER_BLOCKING 0x1, 0x80 ;  /* 0x0042000000007b1d */ /* 0x004fec0000010000 */
[----:B------:R-:W-:Y:S05]  /*8e10*/  @P0 BRA `(.L_x_118) ;  /* 0x0000000000600947 */ /* 0x000fea0003800000 */
[----:B------:R-:W-:Y:S02]  /*8e20*/  UIADD3 UR4, UP0, UPT, UR56, 0x880, URZ ;  /* 0x0000088038047890 */ /* 0x000fe4000ff1e0ff */
[----:B------:R-:W-:Y:S02]  /*8e30*/  UIADD3 UR10, UPT, UPT, UR53, UR40, URZ ;  /* 0x00000028350a7290 */ /* 0x000fe4000fffe0ff */
[----:B------:R-:W-:Y:S02]  /*8e40*/  UIADD3 UR8, UPT, UPT, UR46, 0x4200, URZ ;  /* 0x000042002e087890 */ /* 0x000fe4000fffe0ff */
[----:B------:R-:W-:Y:S01]  /*8e50*/  UIADD3.X UR5, UPT, UPT, URZ, UR57, URZ, UP0, !UPT ;  /* 0x00000039ff057290 */ /* 0x000fe200087fe4ff */
[----:B------:R-:W-:Y:S01]  /*8e60*/  UMOV UR9, UR49 ;  /* 0x0000003100097c82 */ /* 0x000fe20008000000 */
[----:B------:R-:W-:Y:S01]  /*8e70*/  UMOV UR11, UR36 ;  /* 0x00000024000b7c82 */ /* 0x000fe20008000000 */
[----:B------:R-:W-:Y:S02]  /*8e80*/  UIADD3 UR17, UPT, UPT, UR49, 0x20, URZ ;  /* 0x0000002031117890 */ /* 0x000fe4000fffe0ff */
[----:B------:R-:W-:Y:S01]  /*8e90*/  UIADD3 UR16, UPT, UPT, UR46, 0x5200, URZ ;  /* 0x000052002e107890 */ /* 0x000fe2000fffe0ff */
[----:B------:R-:W-:Y:S03]  /*8ea0*/  UMOV UR19, UR36 ;  /* 0x0000002400137c82 */ /* 0x000fe60008000000 */
[----:B------:R2:W-:Y:S01]  /*8eb0*/  UTMASTG.3D [UR8], [UR4] ;  /* 0x00000008040073b5 */ /* 0x0005e20008010000 */
[----:B------:R-:W-:Y:S01]  /*8ec0*/  UMOV UR18, UR10 ;  /* 0x0000000a00127c82 */ /* 0x000fe20008000000 */
[----:B------:R-:W-:Y:S02]  /*8ed0*/  UIADD3 UR21, UPT, UPT, UR49, 0x40, URZ ;  /* 0x0000004031157890 */ /* 0x000fe4000fffe0ff */
[----:B------:R-:W-:Y:S01]  /*8ee0*/  UIADD3 UR20, UPT, UPT, UR46, 0x6200, URZ ;  /* 0x000062002e147890 */ /* 0x000fe2000fffe0ff */
[----:B------:R-:W-:Y:S01]  /*8ef0*/  UMOV UR23, UR36 ;  /* 0x0000002400177c82 */ /* 0x000fe20008000000 */
[----:B------:R-:W-:Y:S01]  /*8f00*/  UMOV UR22, UR10 ;  /* 0x0000000a00167c82 */ /* 0x000fe20008000000 */
[----:B------:R2:W-:Y:S01]  /*8f10*/  UTMASTG.3D [UR16], [UR4] ;  /* 0x00000010040073b5 */ /* 0x0005e20008010000 */
[----:B------:R-:W-:Y:S02]  /*8f20*/  UIADD3 UR13, UPT, UPT, UR49, 0x60, URZ ;  /* 0x00000060310d7890 */ /* 0x000fe4000fffe0ff */
[----:B------:R-:W-:Y:S01]  /*8f30*/  UIADD3 UR12, UPT, UPT, UR46, 0x7200, URZ ;  /* 0x000072002e0c7890 */ /* 0x000fe2000fffe0ff */
[----:B------:R-:W-:Y:S01]  /*8f40*/  UMOV UR15, UR36 ;  /* 0x00000024000f7c82 */ /* 0x000fe20008000000 */
[----:B------:R-:W-:Y:S01]  /*8f50*/  UMOV UR14, UR10 ;  /* 0x0000000a000e7c82 */ /* 0x000fe20008000000 */
[----:B------:R2:W-:Y:S06]  /*8f60*/  UTMASTG.3D [UR20], [UR4] ;  /* 0x00000014040073b5 */ /* 0x0005ec0008010000 */
[----:B------:R2:W-:Y:S01]  /*8f70*/  UTMASTG.3D [UR12], [UR4] ;  /* 0x0000000c040073b5 */ /* 0x0005e20008010000 */
[----:B------:R0:W-:Y:S01]  /*8f80*/  UTMACMDFLUSH ;  /* 0x00000000000079b7 */ /* 0x0001e20000000000 */
[----:B--2---:R-:W-:Y:S04]  /*8f90*/  DEPBAR.LE SB0, 0x1 ;  /* 0x000080400000791a */ /* 0x004fe80000000000 */
.L_x_118:
[----:B------:R-:W-:Y:S05]  /*8fa0*/  BSYNC.RECONVERGENT B0 ;  /* 0x0000000000007941 */ /* 0x000fea0003800200 */
.L_x_117:
[----:B------:R-:W-:Y:S01]  /*8fb0*/  BAR.SYNC.DEFER_BLOCKING 0x1, 0x80 ;  /* 0x0042000000007b1d */ /* 0x000fe20000010000 */
[----:B------:R-:W-:Y:S02]  /*8fc0*/  UIADD3 UR5, UPT, UPT, UR52, 0x1, URZ ;  /* 0x0000000134057890 */ /* 0x000fe4000fffe0ff */
[----:B------:R-:W-:Y:S02]  /*8fd0*/  UISETP.NE.AND UP0, UPT, UR37, URZ, UPT ;  /* 0x000000ff2500728c */ /* 0x000fe4000bf05270 */
[----:B------:R-:W-:Y:S04]  /*8fe0*/  UISETP.NE.AND UP1, UPT, UR5, 0x4, UPT ;  /* 0x000000040500788c */ /* 0x000fe8000bf25270 */
[----:B------:R-:W-:Y:S01]  /*8ff0*/  USEL UR48, UR5, URZ, UP1 ;  /* 0x000000ff05307287 */ /* 0x000fe20008800000 */
[----:B------:R2:W-:Y:S01]  /*9000*/  @P6 SYNCS.ARRIVE.TRANS64.RED.A1T0 RZ, [R0+URZ], RZ ;  /* 0x000000ff00ff69a7 */ /* 0x0005e200081004ff */
[----:B------:R-:W-:Y:S01]  /*9010*/  UMOV UR4, 0xa0 ;  /* 0x000000a000047882 */ /* 0x000fe20000000000 */
[----:B------:R-:W-:Y:S01]  /*9020*/  BSSY B1, `(.L_x_119) ;  /* 0x0000035000017945 */ /* 0x000fe20003800000 */
[----:B------:R-:W-:Y:S01]  /*9030*/  USEL UR40, UR4, 0x40, !UP0 ;  /* 0x0000004004287887 */ /* 0x000fe2000c000000 */
[----:B------:R-:W4:Y:S02]  /*9040*/  @P6 SYNCS.PHASECHK.TRANS64.TRYWAIT P0, [R3+URZ+0x60], R104 ;  /* 0x00006068030065a7 */ /* 0x000f2400080011ff */
[----:B----4-:R-:W-:Y:S01]  /*9050*/  @P6 SEL R102, RZ, 0x1, !P0 ;  /* 0x00000001ff666807 */ /* 0x010fe20004000000 */
[----:B--2---:R-:W-:Y:S08]  /*9060*/  @!P6 BRA `(.L_x_120) ;  /* 0x0000000000c0e947 */ /* 0x004ff00003800000 */
[----:B------:R-:W-:Y:S01]  /*9070*/  ISETP.NE.AND P0, PT, R102, RZ, PT ;  /* 0x000000ff6600720c */ /* 0x000fe20003f05270 */
[----:B------:R-:W-:Y:S01]  /*9080*/  BSSY B0, `(.L_x_121) ;  /* 0x0000009000007945 */ /* 0x000fe20003800000 */
[----:B------:R-:W-:Y:S11]  /*9090*/  ISETP.NE.AND P1, PT, R103, RZ, PT ;  /* 0x000000ff6700720c */ /* 0x000ff60003f25270 */
[----:B------:R-:W-:Y:S02]  /*90a0*/  @!UPT UIADD3 URZ, UPT, UPT, URZ, URZ, URZ ;  /* 0x000000fffffff290 */ /* 0x000fe4000fffe0ff */
[C---:B-1----:R-:W-:Y:S02]  /*90b0*/  @P1 IMAD R4, R101.reuse, 0x4000, R73 ;  /* 0x0000400065041824 */ /* 0x042fe400078e0249 */
[----:B------:R-:W-:Y:S01]  /*90c0*/  @P1 IMAD R0, R101, 0x4000, R92 ;  /* 0x0000400065001824 */ /* 0x000fe200078e025c */
[----:B------:R-:W-:Y:S06]  /*90d0*/  @P0 BRA `(.L_x_122) ;  /* 0x00000000000c0947 */ /* 0x000fec0003800000 */
[----:B------:R-:W-:Y:S04]  /*90e0*/  SHF.L.U32 R6, RZ, 0x1f, RZ ;  /* 0x0000001fff067819 */ /* 0x000fe800000006ff */
[----:B------:R-:W1:Y:S02]  /*90f0*/  SYNCS.PHASECHK.TRANS64.TRYWAIT P0, [R3+URZ+0x60], R6 ;  /* 0x00006006030075a7 */ /* 0x000e6400080011ff */
[----:B-1----:R-:W-:Y:S05]  /*9100*/  @!P0 BRA `(.L_x_123) ;  /* 0x0000006400008947 */ /* 0x002fea0003800000 */
.L_x_122:
[----:B------:R-:W-:Y:S05]  /*9110*/  BSYNC B0 ;  /* 0x0000000000007941 */ /* 0x000fea0003800000 */
.L_x_121:
        /* <DEDUP_REMOVED lines=37> */
.L_x_120:
[----:B------:R-:W-:Y:S05]  /*9370*/  BSYNC B1 ;  /* 0x0000000000017941 */ /* 0x000fea0003800000 */
.L_x_119:
[----:B------:R-:W-:Y:S05]  /*9380*/  VIADD R38, R37, UR40 ;  /* 0x0000002825267c36 */ /* 0x000fea0008000000 */
[----:B--2---:R-:W-:Y:S04]  /*9390*/  SHF.R.U32.HI R3, RZ, 0x15, R38 ;  /* 0x00000015ff037819 */ /* 0x004fe80000011626 */
[----:B------:R-:W-:Y:S11]  /*93a0*/  LOP3.LUT P0, RZ, R3, 0x3, R80, 0x48, !PT ;  /* 0x0000000303ff7812 */ /* 0x000ff60007804850 */
[----:B------:R-:W-:Y:S02]  /*93b0*/  @!UPT UIADD3 URZ, UPT, UPT, URZ, URZ, URZ ;  /* 0x000000fffffff290 */ /* 0x000fe4000fffe0ff */
[----:B------:R-:W-:Y:S05]  /*93c0*/  @!P0 BRA `(.L_x_124) ;  /* 0x0000000000408947 */ /* 0x000fea0003800000 */
[----:B------:R-:W2:Y:S01]  /*93d0*/  LDCU.64 UR8, c[0x4][0x70] ;  /* 0x01000e00ff0877ac */ /* 0x000ea20008000a00 */
[----:B-1----:R-:W-:Y:S01]  /*93e0*/  MOV R15, 0x0 ;  /* 0x00000000000f7802 */ /* 0x002fe20000000f00 */
[----:B------:R-:W-:Y:S02]  /*93f0*/  HFMA2 R12, -RZ, RZ, 0, 5.9604644775390625e-08 ;  /* 0x00000001ff0c7431 */ /* 0x000fe400000001ff */
[----:B------:R-:W-:Y:S02]  /*9400*/  IMAD.MOV.U32 R8, RZ, RZ, 0x192 ;  /* 0x00000192ff087424 */ /* 0x000fe400078e00ff */
[----:B------:R-:W-:Y:S01]  /*9410*/  IMAD.MOV.U32 R13, RZ, RZ, RZ ;  /* 0x000000ffff0d7224 */ /* 0x000fe200078e00ff */
[----:B------:R-:W1:Y:S01]  /*9420*/  LDCU.64 UR6, c[0x4][0x78] ;  /* 0x01000f00ff0677ac */ /* 0x000e620008000a00 */
[----:B------:R-:W4:Y:S01]  /*9430*/  LDC.64 R14, c[0x4][R15] ;  /* 0x010000000f0e7b82 */ /* 0x000f220000000a00 */
[----:B------:R-:W5:Y:S01]  /*9440*/  LDCU.64 UR4, c[0x4][0x10] ;  /* 0x01000200ff0477ac */ /* 0x000f620008000a00 */
[----:B--2---:R-:W-:Y:S01]  /*9450*/  MOV R5, UR9 ;  /* 0x0000000900057c02 */ /* 0x004fe20008000f00 */
[----:B------:R-:W-:Y:S01]  /*9460*/  IMAD.U32 R4, RZ, RZ, UR8 ;  /* 0x00000008ff047e24 */ /* 0x000fe2000f8e00ff */
[----:B-1----:R-:W-:Y:S01]  /*9470*/  MOV R7, UR7 ;  /* 0x0000000700077c02 */ /* 0x002fe20008000f00 */
[----:B------:R-:W-:Y:S01]  /*9480*/  IMAD.U32 R6, RZ, RZ, UR6 ;  /* 0x00000006ff067e24 */ /* 0x000fe2000f8e00ff */
[----:B-----5:R-:W-:Y:S01]  /*9490*/  MOV R11, UR5 ;  /* 0x00000005000b7c02 */ /* 0x020fe20008000f00 */
[----:B------:R-:W-:Y:S02]  /*94a0*/  IMAD.U32 R10, RZ, RZ, UR4 ;  /* 0x00000004ff0a7e24 */ /* 0x000fe4000f8e00ff */
[----:B------:R-:W-:Y:S07]  /*94b0*/  LEPC R20, `(.L_x_124) ;  /* 0x000000001014794e */ /* 0x000fee0000000000 */
[----:B---34-:R-:W-:Y:S05]  /*94c0*/  CALL.ABS.NOINC R14 ;  /* 0x000000000e007343 */ /* 0x018fea0003c00000 */
.L_x_124:
[----:B------:R-:W-:Y:S05]  /*94d0*/  WARPSYNC.ALL ;  /* 0x0000000000007948 */ /* 0x000fea0003800000 */
[----:B------:R-:W-:Y:S01]  /*94e0*/  R2UR UR4, R38 ;  /* 0x00000000260472ca */ /* 0x000fe200000e0000 */
[----:B------:R-:W-:Y:S01]  /*94f0*/  BSSY.RECONVERGENT B0, `(.L_x_125) ;  /* 0x000008b000007945 */ /* 0x000fe20003800200 */
[----:B------:R-:W-:Y:S02]  /*9500*/  ISETP.NE.AND P6, PT, R100, RZ, PT ;  /* 0x000000ff6400720c */ /* 0x000fe40003fc5270 */
[----:B------:R-:W-:Y:S02]  /*9510*/  ISETP.NE.AND P0, PT, R95, RZ, PT ;  /* 0x000000ff5f00720c */ /* 0x000fe40003f05270 */
[----:B------:R-:W-:Y:S02]  /*9520*/  MOV R3, UR48 ;  /* 0x0000003000037c02 */ /* 0x000fe40008000f00 */
[----:B------:R-:W-:Y:S05]  /*9530*/  MOV R0, UR54 ;  /* 0x0000003600007c02 */ /* 0x000fea0008000f00 */
[----:B-1----:R-:W1:Y:S02]  /*9540*/  LDTM.x32 R4, tmem[UR4] ;  /* 0x00000004000479ee */ /* 0x002e6400082c0000 */
        /* <DEDUP_REMOVED lines=133> */
.L_x_126:
[----:B------:R-:W-:Y:S05]  /*9da0*/  BSYNC.RECONVERGENT B0 ;  /* 0x0000000000007941 */ /* 0x000fea0003800200 */
.L_x_125:
[----:B------:R-:W-:Y:S01]  /*9db0*/  BAR.SYNC.DEFER_BLOCKING 0x1, 0x80 ;  /* 0x0042000000007b1d */ /* 0x000fe20000010000 */
[----:B------:R-:W-:Y:S01]  /*9dc0*/  UIADD3 UR5, UPT, UPT, UR48, 0x1, URZ ;  /* 0x0000000130057890 */ /* 0x000fe2000fffe0ff */
[----:B------:R-:W-:Y:S01]  /*9dd0*/  HFMA2 R39, -RZ, RZ, 0, 0 ;  /* 0x00000000ff277431 */ /* 0x000fe200000001ff */
        /* <DEDUP_REMOVED lines=20> */
.L_x_130:
[----:B------:R-:W-:Y:S05]  /*9f20*/  BSYNC B0 ;  /* 0x0000000000007941 */ /* 0x000fea0003800000 */
.L_x_129:
[----:B------:R-:W-:Y:S11]  /*9f30*/  ISETP.NE.AND P0, PT, R103, RZ, PT ;  /* 0x000000ff6700720c */ /* 0x000ff60003f05270 */
[----:B------:R-:W-:Y:S02]  /*9f40*/  @!UPT UIADD3 URZ, UPT, UPT, URZ, URZ, URZ ;  /* 0x000000fffffff290 */ /* 0x000fe4000fffe0ff */
[----:B------:R2:W4:Y:S01]  /*9f50*/  @P0 LDS R40, [R4+0x200] ;  /* 0x0002000004280984 */ /* 0x0005220000000800 */
[C---:B-1----:R-:W-:Y:S02]  /*9f60*/  @P0 IMAD R3, R101.reuse, 0x4000, R79 ;  /* 0x0000400065030824 */ /* 0x042fe400078e024f */
[C---:B------:R-:W-:Y:S01]  /*9f70*/  @P0 IMAD R5, R101.reuse, 0x4000, R90 ;  /* 0x0000400065050824 */ /* 0x040fe200078e025a */
[----:B------:R2:W1:Y:S01]  /*9f80*/  @P0 LDS R45, [R4+0x400] ;  /* 0x00040000042d0984 */ /* 0x0004620000000800 */
[----:B------:R-:W-:Y:S03]  /*9f90*/  VIADD R101, R101, 0x1 ;  /* 0x0000000165657836 */ /* 0x000fe60000000000 */
        /* <DEDUP_REMOVED lines=29> */
[----:B------:R2:W1:Y:S01]  /*a170*/  @P0 LDS R72, [R5+0xe00] ;  /* 0x000e000005480984 */ /* 0x0004620000000800 */
[C---:B------:R-:W-:Y:S04]  /*a180*/  ISETP.NE.AND P0, PT, R101.reuse, 0x4, PT ;  /* 0x000000046500780c */ /* 0x040fe80003f05270 */
[----:B------:R-:W-:Y:S02]  /*a190*/  SEL R101, R101, RZ, P0 ;  /* 0x000000ff65657207 */ /* 0x000fe40000000000 */
[----:B----4-:R-:W-:Y:S02]  /*a1a0*/  SEL R39, RZ, 0x1, P0 ;  /* 0x00000001ff277807 */ /* 0x010fe40000000000 */
.L_x_128:
[----:B------:R-:W-:Y:S05]  /*a1b0*/  BSYNC B1 ;  /* 0x0000000000017941 */ /* 0x000fea0003800000 */
.L_x_127:
        /* <DEDUP_REMOVED lines=21> */
.L_x_132:
        /* <DEDUP_REMOVED lines=9> */
[----:B------:R-:W-:Y:S02]  /*a3a0*/  @P6 SHF.L.U32 R104, R39, 0x1f, RZ ;  /* 0x0000001f27686819 */ /* 0x000fe400000006ff */
        /* <DEDUP_REMOVED lines=131> */
.L_x_134:
[----:B------:R-:W-:Y:S05]  /*abe0*/  BSYNC.RECONVERGENT B0 ;  /* 0x0000000000007941 */ /* 0x000fea0003800200 */
.L_x_133:
        /* <DEDUP_REMOVED lines=19> */
[----:B------:R-:W-:Y:S04]  /*ad20*/  SHF.L.U32 R6, R39, 0x1f, RZ ;  /* 0x0000001f27067819 */ /* 0x000fe800000006ff */
[----:B------:R-:W1:Y:S02]  /*ad30*/  SYNCS.PHASECHK.TRANS64.TRYWAIT P0, [R3+URZ+0x60], R6 ;  /* 0x00006006030075a7 */ /* 0x000e6400080011ff */
[----:B-1----:R-:W-:Y:S05]  /*ad40*/  @!P0 BRA `(.L_x_139) ;  /* 0x0000004800188947 */ /* 0x002fea0003800000 */
.L_x_138:
[----:B------:R-:W-:Y:S05]  /*ad50*/  BSYNC B0 ;  /* 0x0000000000007941 */ /* 0x000fea0003800000 */
.L_x_137:
[----:B------:R-:W-:Y:S11]  /*ad60*/  ISETP.NE.AND P0, PT, R103, RZ, PT ;  /* 0x000000ff6700720c */ /* 0x000ff60003f05270 */
[----:B------:R-:W-:Y:S02]  /*ad70*/  @!UPT UIADD3 URZ, UPT, UPT, URZ, URZ, URZ ;  /* 0x000000fffffff290 */ /* 0x000fe4000fffe0ff */
[----:B------:R-:W2:Y:S01]  /*ad80*/  @P0 LDS R40, [R4+0x200] ;  /* 0x0002000004280984 */ /* 0x000ea20000000800 */
[C---:B-1----:R-:W-:Y:S02]  /*ad90*/  @P0 IMAD R3, R101.reuse, 0x4000, R79 ;  /* 0x0000400065030824 */ /* 0x042fe400078e024f */
[C---:B------:R-:W-:Y:S01]  /*ada0*/  @P0 IMAD R5, R101.reuse, 0x4000, R90 ;  /* 0x0000400065050824 */ /* 0x040fe200078e025a */
[----:B------:R-:W4:Y:S01]  /*adb0*/  @P0 LDS R45, [R4+0x400] ;  /* 0x00040000042d0984 */ /* 0x000f220000000800 */
[----:B------:R-:W-:Y:S03]  /*adc0*/  VIADD R101, R101, 0x1 ;  /* 0x0000000165657836 */ /* 0x000fe60000000000 */
[----:B------:R-:W1:Y:S04]  /*add0*/  @P0 LDS R49, [R4+0x600] ;  /* 0x0006000004310984 */ /* 0x000e680000000800 */
        /* <DEDUP_REMOVED lines=30> */
[----:B-----5:R-:W-:Y:S02]  /*afc0*/  SEL R0, RZ, 0x1, P0 ;  /* 0x00000001ff007807 */ /* 0x020fe40000000000 */
[----:B------:R-:W-:Y:S02]  /*afd0*/  SEL R101, R101, RZ, P0 ;  /* 0x000000ff65657207 */ /* 0x000fe40000000000 */
[----:B--2-4-:R-:W-:Y:S02]  /*afe0*/  LOP3.LUT R39, R39, R0, RZ, 0x3c, !PT ;  /* 0x0000000027277212 */ /* 0x014fe400078e3cff */
.L_x_136:
[----:B------:R-:W-:Y:S05]  /*aff0*/  BSYNC B1 ;  /* 0x0000000000017941 */ /* 0x000fea0003800000 */
.L_x_135:
[----:B------:R-:W-:Y:S05]  /*b000*/  VIADD R38, R37, UR40 ;  /* 0x0000002825267c36 */ /* 0x000fea0008000000 */
[----:B-1----:R-:W-:Y:S04]  /*b010*/  SHF.R.U32.HI R3, RZ, 0x15, R38 ;  /* 0x00000015ff037819 */ /* 0x002fe80000011626 */
[----:B------:R-:W-:Y:S11]  /*b020*/  LOP3.LUT P0, RZ, R3, 0x3, R80, 0x48, !PT ;  /* 0x0000000303ff7812 */ /* 0x000ff60007804850 */
[----:B------:R-:W-:Y:S02]  /*b030*/  @!UPT UIADD3 URZ, UPT, UPT, URZ, URZ, URZ ;  /* 0x000000fffffff290 */ /* 0x000fe4000fffe0ff */
[----:B------:R-:W-:Y:S05]  /*b040*/  @!P0 BRA `(.L_x_140) ;  /* 0x0000000000408947 */ /* 0x000fea0003800000 */
[----:B------:R-:W1:Y:S01]  /*b050*/  LDCU.64 UR8, c[0x4][0x70] ;  /* 0x01000e00ff0877ac */ /* 0x000e620008000a00 */
[----:B------:R-:W-:Y:S01]  /*b060*/  MOV R15, 0x0 ;  /* 0x00000000000f7802 */ /* 0x000fe20000000f00 */
[----:B------:R-:W-:Y:S02]  /*b070*/  HFMA2 R12, -RZ, RZ, 0, 5.9604644775390625e-08 ;  /* 0x00000001ff0c7431 */ /* 0x000fe400000001ff */
[----:B------:R-:W-:Y:S02]  /*b080*/  IMAD.MOV.U32 R8, RZ, RZ, 0x192 ;  /* 0x00000192ff087424 */ /* 0x000fe400078e00ff */
[----:B------:R-:W-:Y:S01]  /*b090*/  IMAD.MOV.U32 R13, RZ, RZ, RZ ;  /* 0x000000ffff0d7224 */ /* 0x000fe200078e00ff */
[----:B------:R-:W2:Y:S01]  /*b0a0*/  LDCU.64 UR6, c[0x4][0x78] ;  /* 0x01000f00ff0677ac */ /* 0x000ea20008000a00 */
[----:B------:R-:W4:Y:S01]  /*b0b0*/  LDC.64 R14, c[0x4][R15] ;  /* 0x010000000f0e7b82 */ /* 0x000f220000000a00 */
[----:B------:R-:W5:Y:S01]  /*b0c0*/  LDCU.64 UR4, c[0x4][0x10] ;  /* 0x01000200ff0477ac */ /* 0x000f620008000a00 */
[----:B-1----:R-:W-:Y:S01]  /*b0d0*/  MOV R5, UR9 ;  /* 0x0000000900057c02 */ /* 0x002fe20008000f00 */
[----:B------:R-:W-:Y:S01]  /*b0e0*/  IMAD.U32 R4, RZ, RZ, UR8 ;  /* 0x00000008ff047e24 */ /* 0x000fe2000f8e00ff */
[----:B--2---:R-:W-:Y:S01]  /*b0f0*/  MOV R7, UR7 ;  /* 0x0000000700077c02 */ /* 0x004fe20008000f00 */
[----:B------:R-:W-:Y:S01]  /*b100*/  IMAD.U32 R6, RZ, RZ, UR6 ;  /* 0x00000006ff067e24 */ /* 0x000fe2000f8e00ff */
[----:B-----5:R-:W-:Y:S01]  /*b110*/  MOV R11, UR5 ;  /* 0x00000005000b7c02 */ /* 0x020fe20008000f00 */
[----:B------:R-:W-:Y:S02]  /*b120*/  IMAD.U32 R10, RZ, RZ, UR4 ;  /* 0x00000004ff0a7e24 */ /* 0x000fe4000f8e00ff */
[----:B------:R-:W-:Y:S07]  /*b130*/  LEPC R20, `(.L_x_140) ;  /* 0x000000001014794e */ /* 0x000fee0000000000 */
[----:B---34-:R-:W-:Y:S05]  /*b140*/  CALL.ABS.NOINC R14 ;  /* 0x000000000e007343 */ /* 0x018fea0003c00000 */
.L_x_140:
[----:B------:R-:W-:Y:S05]  /*b150*/  WARPSYNC.ALL ;  /* 0x0000000000007948 */ /* 0x000fea0003800000 */
[----:B------:R-:W-:Y:S01]  /*b160*/  R2UR UR4, R38 ;  /* 0x00000000260472ca */ /* 0x000fe200000e0000 */
[----:B------:R-:W-:Y:S01]  /*b170*/  BSSY.RECONVERGENT B0, `(.L_x_141) ;  /* 0x000008d000007945 */ /* 0x000fe20003800200 */
[----:B------:R-:W-:Y:S02]  /*b180*/  ISETP.NE.AND P6, PT, R100, RZ, PT ;  /* 0x000000ff6400720c */ /* 0x000fe40003fc5270 */
[----:B------:R-:W-:Y:S02]  /*b190*/  ISETP.NE.AND P0, PT, R95, RZ, PT ;  /* 0x000000ff5f00720c */ /* 0x000fe40003f05270 */
[----:B------:R-:W-:Y:S02]  /*b1a0*/  MOV R3, UR50 ;  /* 0x0000003200037c02 */ /* 0x000fe40008000f00 */
[----:B------:R-:W-:Y:S05]  /*b1b0*/  MOV R0, UR54 ;  /* 0x0000003600007c02 */ /* 0x000fea0008000f00 */
[----:B------:R-:W1:Y:S02]  /*b1c0*/  LDTM.x32 R4, tmem[UR4] ;  /* 0x00000004000479ee */ /* 0x000e6400082c0000 */
        /* <DEDUP_REMOVED lines=109> */
[----:B------:R-:W-:Y:S02]  /*b8a0*/  UIADD3 UR5, UPT, UPT, UR46, 0x200, URZ ;  /* 0x000002002e057890 */ /* 0x000fe4000fffe0ff */
[----:B------:R-:W-:Y:S02]  /*b8b0*/  UIADD3 UR4, UP0, UPT, UR56, 0x880, URZ ;  /* 0x0000088038047890 */ /* 0x000fe4000ff1e0ff */
[----:B------:R-:W-:Y:S02]  /*b8c0*/  UIADD3 UR10, UPT, UPT, UR53, UR40, URZ ;  /* 0x00000028350a7290 */ /* 0x000fe4000fffe0ff */
[----:B------:R-:W-:Y:S01]  /*b8d0*/  MOV R88, UR5 ;  /* 0x0000000500587c02 */ /* 0x000fe20008000f00 */
[----:B------:R-:W-:Y:S01]  /*b8e0*/  UIADD3.X UR5, UPT, UPT, URZ, UR57, URZ, UP0, !UPT ;  /* 0x00000039ff057290 */ /* 0x000fe200087fe4ff */
[----:B------:R-:W-:Y:S02]  /*b8f0*/  UMOV UR9, UR49 ;  /* 0x0000003100097c82 */ /* 0x000fe40008000000 */
[----:B------:R-:W-:Y:S01]  /*b900*/  R2UR UR8, R88 ;  /* 0x00000000580872ca */ /* 0x000fe200000e0000 */
[----:B------:R-:W-:Y:S01]  /*b910*/  UMOV UR11, UR36 ;  /* 0x00000024000b7c82 */ /* 0x000fe20008000000 */
[----:B------:R-:W-:Y:S02]  /*b920*/  UIADD3 UR17, UPT, UPT, UR49, 0x20, URZ ;  /* 0x0000002031117890 */ /* 0x000fe4000fffe0ff */
[----:B------:R-:W-:Y:S01]  /*b930*/  UIADD3 UR16, UPT, UPT, UR46, 0x1200, URZ ;  /* 0x000012002e107890 */ /* 0x000fe2000fffe0ff */
        /* <DEDUP_REMOVED lines=12> */
[----:B------:R2:W-:Y:S05]  /*ba00*/  UTMASTG.3D [UR20], [UR4] ;  /* 0x00000014040073b5 */ /* 0x0005ea0008010000 */
[----:B------:R2:W-:Y:S01]  /*ba10*/  UTMASTG.3D [UR12], [UR4] ;  /* 0x0000000c040073b5 */ /* 0x0005e20008010000 */
[----:B------:R0:W-:Y:S01]  /*ba20*/  UTMACMDFLUSH ;  /* 0x00000000000079b7 */ /* 0x0001e20000000000 */
[----:B--2---:R-:W-:Y:S04]  /*ba30*/  DEPBAR.LE SB0, 0x1 ;  /* 0x000080400000791a */ /* 0x004fe80000000000 */
.L_x_142:
[----:B------:R-:W-:Y:S05]  /*ba40*/  BSYNC.RECONVERGENT B0 ;  /* 0x0000000000007941 */ /* 0x000fea0003800200 */
.L_x_141:
        /* <DEDUP_REMOVED lines=22> */
.L_x_146:
[----:B------:R-:W-:Y:S05]  /*bbb0*/  BSYNC B0 ;  /* 0x0000000000007941 */ /* 0x000fea0003800000 */
.L_x_145:
        /* <DEDUP_REMOVED lines=41> */
.L_x_144:
[----:B------:R-:W-:Y:S05]  /*be50*/  BSYNC B1 ;  /* 0x0000000000017941 */ /* 0x000fea0003800000 */
.L_x_143:
        /* <DEDUP_REMOVED lines=21> */
.L_x_148:
        /* <DEDUP_REMOVED lines=141> */
.L_x_150:
[----:B------:R-:W-:Y:S05]  /*c880*/  BSYNC.RECONVERGENT B0 ;  /* 0x0000000000007941 */ /* 0x000fea0003800200 */
.L_x_149:
        /* <DEDUP_REMOVED lines=22> */
.L_x_154:
[----:B------:R-:W-:Y:S05]  /*c9f0*/  BSYNC B0 ;  /* 0x0000000000007941 */ /* 0x000fea0003800000 */
.L_x_153:
        /* <DEDUP_REMOVED lines=41> */
.L_x_152:
[----:B------:R-:W-:Y:S05]  /*cc90*/  BSYNC B1 ;  /* 0x0000000000017941 */ /* 0x000fea0003800000 */
.L_x_151:
        /* <DEDUP_REMOVED lines=21> */
.L_x_156:
        /* <DEDUP_REMOVED lines=141> */
.L_x_158:
[----:B------:R-:W-:Y:S05]  /*d6c0*/  BSYNC.RECONVERGENT B0 ;  /* 0x0000000000007941 */ /* 0x000fea0003800200 */
.L_x_157:
[----:B------:R-:W-:Y:S01]  /*d6d0*/  BAR.SYNC.DEFER_BLOCKING 0x1, 0x80 ;  /* 0x0042000000007b1d */ /* 0x000fe20000010000 */
[----:B------:R-:W-:Y:S02]  /*d6e0*/  UIADD3 UR4, UPT, UPT, UR47, 0x1, URZ ;  /* 0x000000012f047890 */ /* 0x000fe4000fffe0ff */
[----:B------:R-:W-:Y:S02]  /*d6f0*/  UISETP.NE.AND UP0, UPT, UR37, URZ, UPT ;  /* 0x000000ff2500728c */ /* 0x000fe4000bf05270 */
[----:B------:R-:W-:Y:S02]  /*d700*/  UISETP.NE.AND UP1, UPT, UR4, 0x4, UPT ;  /* 0x000000040400788c */ /* 0x000fe4000bf25270 */
[----:B------:R-:W-:Y:S02]  /*d710*/  USEL UR40, URZ, 0xe0, !UP0 ;  /* 0x000000e0ff287887 */ /* 0x000fe4000c000000 */
[----:B------:R-:W-:Y:S01]  /*d720*/  USEL UR52, UR4, URZ, UP1 ;  /* 0x000000ff04347287 */ /* 0x000fe20008800000 */
[----:B------:R2:W-:Y:S01]  /*d730*/  @P6 SYNCS.ARRIVE.TRANS64.RED.A1T0 RZ, [R0+URZ], RZ ;  /* 0x000000ff00ff69a7 */ /* 0x0005e200081004ff */
[----:B------:R-:W-:Y:S01]  /*d740*/  BSSY B1, `(.L_x_159) ;  /* 0x0000033000017945 */ /* 0x000fe20003800000 */
[----:B------:R-:W4:Y:S02]  /*d750*/  @P6 SYNCS.PHASECHK.TRANS64.TRYWAIT P0, [R3+URZ+0x60], R104 ;  /* 0x00006068030065a7 */ /* 0x000f2400080011ff */
[----:B----4-:R-:W-:Y:S01]  /*d760*/  @P6 SEL R102, RZ, 0x1, !P0 ;  /* 0x00000001ff666807 */ /* 0x010fe20004000000 */
[----:B--2---:R-:W-:Y:S06]  /*d770*/  @!P6 BRA `(.L_x_160) ;  /* 0x0000000000bce947 */ /* 0x004fec0003800000 */
        /* <DEDUP_REMOVED lines=10> */
.L_x_162:
[----:B------:R-:W-:Y:S05]  /*d820*/  BSYNC B0 ;  /* 0x0000000000007941 */ /* 0x000fea0003800000 */
.L_x_161:
[----:B------:R-:W-:Y:S11]  /*d830*/  ISETP.NE.AND P0, PT, R103, RZ, PT ;  /* 0x000000ff6700720c */ /* 0x000ff60003f05270 */
[----:B------:R-:W-:Y:S02]  /*d840*/  @!UPT UIADD3 URZ, UPT, UPT, URZ, URZ, URZ ;  /* 0x000000fffffff290 */ /* 0x000fe4000fffe0ff */
[----:B------:R2:W4:Y:S01]  /*d850*/  @P0 LDS R40, [R4+0x200] ;  /* 0x0002000004280984 */ /* 0x0005220000000800 */
[C---:B-1----:R-:W-:Y:S01]  /*d860*/  @P0 IMAD R3, R101.reuse, 0x4000, R79 ;  /* 0x0000400065030824 */ /* 0x042fe200078e024f */
[----:B------:R-:W-:Y:S02]  /*d870*/  @P0 LEA R101, R101, R90, 0xe ;  /* 0x0000005a65650211 */ /* 0x000fe400078e70ff */
        /* <DEDUP_REMOVED lines=31> */
.L_x_160:
[----:B------:R-:W-:Y:S05]  /*da70*/  BSYNC B1 ;  /* 0x0000000000017941 */ /* 0x000fea0003800000 */
.L_x_159:
        /* <DEDUP_REMOVED lines=21> */
.L_x_164:
[----:B------:R-:W-:Y:S05]  /*dbd0*/  WARPSYNC.ALL ;  /* 0x0000000000007948 */ /* 0x000fea0003800000 */
[----:B------:R-:W-:Y:S01]  /*dbe0*/  R2UR UR4, R37 ;  /* 0x00000000250472ca */ /* 0x000fe200000e0000 */
[----:B------:R-:W-:Y:S01]  /*dbf0*/  BSSY.RECONVERGENT B0, `(.L_x_165) ;  /* 0x0000083000007945 */ /* 0x000fe20003800200 */
[----:B------:R-:W-:Y:S11]  /*dc00*/  ISETP.NE.AND P0, PT, R95, RZ, PT ;  /* 0x000000ff5f00720c */ /* 0x000ff60003f05270 */
[----:B-1----:R-:W1:Y:S02]  /*dc10*/  LDTM.x32 R4, tmem[UR4] ;  /* 0x00000004000479ee */ /* 0x002e6400082c0000 */
        /* <DEDUP_REMOVED lines=128> */
.L_x_166:
[----:B------:R-:W-:Y:S05]  /*e420*/  BSYNC.RECONVERGENT B0 ;  /* 0x0000000000007941 */ /* 0x000fea0003800200 */
.L_x_165:
[----:B------:R-:W-:Y:S01]  /*e430*/  BAR.SYNC.DEFER_BLOCKING 0x1, 0x80 ;  /* 0x0042000000007b1d */ /* 0x000fe20000010000 */
[----:B------:R-:W-:Y:S09]  /*e440*/  UISETP.NE.AND UP0, UPT, UR55, -0x8, UPT ;  /* 0xfffffff83700788c */ /* 0x000ff2000bf05270 */
[----:B------:R-:W-:Y:S05]  /*e450*/  BRA.U !UP0, `(.L_x_167) ;  /* 0x0000000108287547 */ /* 0x000fea000b800000 */
[----:B------:R-:W-:Y:S01]  /*e460*/  ISETP.NE.AND P0, PT, R100, RZ, PT ;  /* 0x000000ff6400720c */ /* 0x000fe20003f05270 */
[----:B------:R-:W-:Y:S01]  /*e470*/  IMAD.U32 R3, RZ, RZ, UR52 ;  /* 0x00000034ff037e24 */ /* 0x000fe2000f8e00ff */
[----:B------:R-:W-:Y:S01]  /*e480*/  UIADD3 UR4, UPT, UPT, UR52, 0x1, URZ ;  /* 0x0000000134047890 */ /* 0x000fe2000fffe0ff */
[----:B------:R-:W-:Y:S03]  /*e490*/  IMAD.U32 R0, RZ, RZ, UR54 ;  /* 0x00000036ff007e24 */ /* 0x000fe6000f8e00ff */
[----:B------:R-:W-:Y:S04]  /*e4a0*/  UISETP.NE.AND UP0, UPT, UR4, 0x4, UPT ;  /* 0x000000040400788c */ /* 0x000fe8000bf05270 */
[----:B------:R-:W-:Y:S03]  /*e4b0*/  USEL UR52, UR4, URZ, UP0 ;  /* 0x000000ff04347287 */ /* 0x000fe60008000000 */
[----:B------:R-:W-:Y:S05]  /*e4c0*/  @P0 LEA R3, R3, UR46, 0x3 ;  /* 0x0000002e03030c11 */ /* 0x000fea000f8e18ff */
[----:B------:R-:W-:Y:S05]  /*e4d0*/  @P0 VIADD R3, R3, 0x80 ;  /* 0x0000008003030836 */ /* 0x000fea0000000000 */
[----:B------:R-:W-:Y:S04]  /*e4e0*/  @P0 PRMT R0, R0, 0x654, R3 ;  /* 0x0000065400000816 */ /* 0x000fe80000000003 */
[----:B------:R2:W-:Y:S03]  /*e4f0*/  @P0 SYNCS.ARRIVE.TRANS64.RED.A1T0 RZ, [R0+URZ], RZ ;  /* 0x000000ff00ff09a7 */ /* 0x0005e600081004ff */
.L_x_167:
[----:B------:R-:W-:Y:S01]  /*e500*/  R2UR UR6, R99 ;  /* 0x00000000630672ca */ /* 0x000fe200000e0000 */
[----:B------:R-:W-:Y:S01]  /*e510*/  UIADD3 UR55, UPT, UPT, UR55, 0x8, URZ ;  /* 0x0000000837377890 */ /* 0x000fe2000fffe0ff */
[----:B------:R-:W-:Y:S01]  /*e520*/  R2UR UR5, R85 ;  /* 0x00000000550572ca */ /* 0x000fe200000e0000 */
[----:B------:R-:W-:Y:S01]  /*e530*/  ULOP3.LUT UR37, UR37, 0x1, URZ, 0x3c, !UPT ;  /* 0x0000000125257892 */ /* 0x000fe2000f8e3cff */
[----:B------:R-:W-:Y:S02]  /*e540*/  R2UR UR4, R86 ;  /* 0x00000000560472ca */ /* 0x000fe400000e0000 */
[----:B------:R-:W-:Y:S02]  /*e550*/  R2UR UR36, R97 ;  /* 0x00000000612472ca */ /* 0x000fe400000e0000 */
[C---:B------:R-:W-:Y:S04]  /*e560*/  ISETP.NE.AND P0, PT, R91.reuse, 0x2, PT ;  /* 0x000000025b00780c */ /* 0x040fe80003f05270 */
[----:B--2---:R-:W-:Y:S01]  /*e570*/  SEL R0, RZ, 0x1, P0 ;  /* 0x00000001ff007807 */ /* 0x004fe20000000000 */
[----:B------:R-:W-:Y:S01]  /*e580*/  UISETP.NE.AND UP0, UPT, UR6, URZ, UPT ;  /* 0x000000ff0600728c */ /* 0x000fe2000bf05270 */
[----:B------:R-:W-:Y:S01]  /*e590*/  SEL R91, R91, RZ, P0 ;  /* 0x000000ff5b5b7207 */ /* 0x000fe20000000000 */
[----:B------:R-:W-:Y:S01]  /*e5a0*/  UIADD3 UR27, UPT, UPT, UR38, UR5, URZ ;  /* 0x00000005261b7290 */ /* 0x000fe2000fffe0ff */
[----:B------:R-:W-:Y:S01]  /*e5b0*/  LOP3.LUT R93, R93, R0, RZ, 0x3c, !PT ;  /* 0x000000005d5d7212 */ /* 0x000fe200078e3cff */
[----:B------:R-:W-:Y:S05]  /*e5c0*/  UIADD3 UR26, UPT, UPT, UR39, UR4, URZ ;  /* 0x00000004271a7290 */ /* 0x000fea000fffe0ff */
[----:B------:R-:W-:Y:S07]  /*e5d0*/  BRA.U UP0, `(.L_x_168) ;  /* 0xffffff7d00b07547 */ /* 0x000fee000b83ffff */
[----:B------:R-:W-:Y:S01]  /*e5e0*/  R2UR UR4, R87 ;  /* 0x00000000570472ca */ /* 0x000fe200000e0000 */
[----:B------:R-:W-:-:S12]  /*e5f0*/  UIADD3 UR5, UPT, UPT, UR46, 0x100, URZ ;  /* 0x000001002e057890 */ /* 0x000fd8000fffe0ff */
[----:B------:R-:W-:Y:S02]  /*e600*/  UISETP.NE.AND UP0, UPT, UR4, URZ, UPT ;  /* 0x000000ff0400728c */ /* 0x000fe4000bf05270 */
[----:B------:R-:W-:-:S04]  /*e610*/  ULOP3.LUT UR4, UR54, 0x1, URZ, 0x3c, !UPT ;  /* 0x0000000136047892 */ /* 0x000fc8000f8e3cff */
[----:B------:R-:W-:-:S09]  /*e620*/  UPRMT UR4, UR4, 0x654, UR5 ;  /* 0x0000065404047896 */ /* 0x000fd20008000005 */
[----:B------:R-:W-:Y:S01]  /*e630*/  SYNCS.ARRIVE.TRANS64.RED.A1T0 RZ, [UR4], RZ ;  /* 0x000000ffffff79a7 */ /* 0x000fe20008100404 */
[----:B------:R-:W-:Y:S01]  /*e640*/  SYNCS.ARRIVE.TRANS64.A1T0 RZ, [UR46+0x100], RZ ;  /* 0x000100ffffff79a7 */ /* 0x000fe2000810002e */
[----:B------:R-:W-:Y:S05]  /*e650*/  BRA.U !UP0, `(.L_x_169) ;  /* 0x0000000108487547 */ /* 0x000fea000b800000 */
[----:B------:R-:W2:Y:S02]  /*e660*/  LDCU.64 UR4, c[0x0][0xa90] ;  /* 0x00015200ff0477ac */ /* 0x000ea40008000a00 */
[----:B--2---:R-:W-:-:S04]  /*e670*/  UISETP.NE.U32.AND UP0, UPT, UR4, URZ, UPT ;  /* 0x000000ff0400728c */ /* 0x004fc8000bf05070 */
[----:B------:R-:W-:-:S09]  /*e680*/  UISETP.NE.AND.EX UP0, UPT, UR5, URZ, UPT, UP0 ;  /* 0x000000ff0500728c */ /* 0x000fd2000bf05300 */
[----:B------:R-:W-:Y:S05]  /*e690*/  BRA.U UP0, `(.L_x_170) ;  /* 0x00000001000c7547 */ /* 0x000fea000b800000 */
[----:B------:R-:W-:-:S13]  /*e6a0*/  FSETP.NEU.AND P0, PT, R41, RZ, PT ;  /* 0x000000ff2900720b */ /* 0x000fda0003f0d000 */
[----:B------:R-:W-:Y:S05]  /*e6b0*/  @!P0 EXIT ;  /* 0x000000000000894d */ /* 0x000fea0003800000 */
[----:B------:R-:W-:Y:S05]  /*e6c0*/  BRA `(.L_x_169) ;  /* 0x00000000002c7947 */ /* 0x000fea0003800000 */
.L_x_170:
[----:B------:R-:W-:Y:S01]  /*e6d0*/  ISETP.NE.AND P0, PT, R89, RZ, PT ;  /* 0x000000ff5900720c */ /* 0x000fe20003f05270 */
[----:B------:R-:W-:-:S12]  /*e6e0*/  BSSY.RECONVERGENT B0, `(.L_x_169) ;  /* 0x0000009000007945 */ /* 0x000fd80003800200 */
[----:B------:R-:W-:Y:S05]  /*e6f0*/  @P0 BRA `(.L_x_171) ;  /* 0x0000000000140947 */ /* 0x000fea0003800000 */
[----:B------:R-:W2:Y:S02]  /*e700*/  LDCU.64 UR4, c[0x0][0xa88] ;  /* 0x00015100ff0477ac */ /* 0x000ea40008000a00 */
[----:B--2---:R-:W-:-:S04]  /*e710*/  ISETP.NE.U32.AND P0, PT, RZ, UR4, PT ;  /* 0x00000004ff007c0c */ /* 0x004fc8000bf05070 */
[----:B------:R-:W-:-:S13]  /*e720*/  ISETP.NE.AND.EX P0, PT, RZ, UR5, PT, P0 ;  /* 0x00000005ff007c0c */ /* 0x000fda000bf05300 */
[----:B------:R-:W-:Y:S05]  /*e730*/  @!P0 EXIT ;  /* 0x000000000000894d */ /* 0x000fea0003800000 */
[----:B------:R-:W-:Y:S05]  /*e740*/  BRA `(.L_x_172) ;  /* 0x0000000000087947 */ /* 0x000fea0003800000 */
.L_x_171:
[----:B------:R-:W-:-:S13]  /*e750*/  FSETP.NEU.AND P0, PT, R41, RZ, PT ;  /* 0x000000ff2900720b */ /* 0x000fda0003f0d000 */
[----:B------:R-:W-:Y:S05]  /*e760*/  @!P0 EXIT ;  /* 0x000000000000894d */ /* 0x000fea0003800000 */
.L_x_172:
[----:B------:R-:W-:Y:S05]  /*e770*/  BSYNC.RECONVERGENT B0 ;  /* 0x0000000000007941 */ /* 0x000fea0003800200 */
.L_x_169:
[----:B------:R-:W-:Y:S01]  /*e780*/  ULEA UR4, UR52, UR46, 0x3 ;  /* 0x0000002e34047291 */ /* 0x000fe2000f8e18ff */
[----:B------:R-:W-:-:S04]  /*e790*/  DEPBAR.LE SB0, 0x0 ;  /* 0x000080000000791a */ /* 0x000fc80000000000 */
[----:B------:R-:W-:-:S04]  /*e7a0*/  UIADD3 UR4, UPT, UPT, UR4, 0x80, URZ ;  /* 0x0000008004047890 */ /* 0x000fc8000fffe0ff */
[----:B------:R-:W-:-:S09]  /*e7b0*/  UPRMT UR4, UR54, 0x654, UR4 ;  /* 0x0000065436047896 */ /* 0x000fd20008000004 */
[----:B------:R-:W-:Y:S01]  /*e7c0*/  SYNCS.ARRIVE.TRANS64.RED.A1T0 RZ, [UR4], RZ ;  /* 0x000000ffffff79a7 */ /* 0x000fe20008100404 */
[----:B------:R-:W-:Y:S05]  /*e7d0*/  EXIT ;  /* 0x000000000000794d */ /* 0x000fea0003800000 */
.L_x_24:
[----:B------:R1:W1:Y:S02]  /*e7e0*/  SYNCS.PHASECHK.TRANS64.TRYWAIT P0, [R3+URZ+0xf0], R2 ;  /* 0x0000f002030075a7 */ /* 0x00026400080011ff */
[----:B-1----:R-:W-:Y:S05]  /*e7f0*/  @!P0 NANOSLEEP.SYNCS 0x989680 ;  /* 0x009896800000895d */ /* 0x002fea0003900000 */
[----:B------:R-:W1:Y:S02]  /*e800*/  @!P0 SYNCS.PHASECHK.TRANS64 P0, [R3+URZ+0xf0], R2 ;  /* 0x0000f002030085a7 */ /* 0x000e6400080010ff */
[----:B-1----:R-:W-:Y:S05]  /*e810*/  @!P0 BRA `(.L_x_24) ;  /* 0xfffffffc00f08947 */ /* 0x002fea000383ffff */
[----:B------:R-:W-:Y:S05]  /*e820*/  BRA `(.L_x_173) ;  /* 0xffffff3000187947 */ /* 0x000fea000383ffff */
.L_x_27:
[----:B------:R-:W-:-:S07]  /*e830*/  MOV R0, UR9 ;  /* 0x0000000900007c02 */ /* 0x000fce0008000f00 */
.L_x_174:
[----:B-1----:R1:W2:Y:S02]  /*e840*/  SYNCS.PHASECHK.TRANS64.TRYWAIT P0, [R0+URZ+0x30], R3 ;  /* 0x00003003000075a7 */ /* 0x0022a400080011ff */
[----:B--2---:R-:W-:Y:S05]  /*e850*/  @!P0 NANOSLEEP.SYNCS 0x989680 ;  /* 0x009896800000895d */ /* 0x004fea0003900000 */
[----:B------:R-:W2:Y:S02]  /*e860*/  @!P0 SYNCS.PHASECHK.TRANS64 P0, [R0+URZ+0x30], R3 ;  /* 0x00003003000085a7 */ /* 0x000ea400080010ff */
[----:B--2---:R-:W-:Y:S05]  /*e870*/  @!P0 BRA `(.L_x_174) ;  /* 0xfffffffc00f08947 */ /* 0x004fea000383ffff */
[----:B------:R-:W-:Y:S05]  /*e880*/  BRA `(.L_x_26) ;  /* 0xffffff3000807947 */ /* 0x000fea000383ffff */
.L_x_30:
[----:B-1----:R1:W2:Y:S02]  /*e890*/  SYNCS.PHASECHK.TRANS64.TRYWAIT P0, [R3+URZ+0xb0], R0 ;  /* 0x0000b000030075a7 */ /* 0x0022a400080011ff */
[----:B--2---:R-:W-:Y:S05]  /*e8a0*/  @!P0 NANOSLEEP.SYNCS 0x989680 ;  /* 0x009896800000895d */ /* 0x004fea0003900000 */
[----:B------:R-:W2:Y:S02]  /*e8b0*/  @!P0 SYNCS.PHASECHK.TRANS64 P0, [R3+URZ+0xb0], R0 ;  /* 0x0000b000030085a7 */ /* 0x000ea400080010ff */
[----:B--2---:R-:W-:Y:S05]  /*e8c0*/  @!P0 BRA `(.L_x_30) ;  /* 0xfffffffc00f08947 */ /* 0x004fea000383ffff */
[----:B------:R-:W-:Y:S05]  /*e8d0*/  BRA `(.L_x_175) ;  /* 0xffffff3400287947 */ /* 0x000fea000383ffff */
.L_x_34:
[----:B-1----:R-:W-:-:S07]  /*e8e0*/  MOV R0, UR4 ;  /* 0x0000000400007c02 */ /* 0x002fce0008000f00 */
.L_x_176:
[----:B-1----:R1:W2:Y:S02]  /*e8f0*/  SYNCS.PHASECHK.TRANS64.TRYWAIT P0, [R0+URZ], R3 ;  /* 0x00000003000075a7 */ /* 0x0022a400080011ff */
[----:B--2---:R-:W-:Y:S05]  /*e900*/  @!P0 NANOSLEEP.SYNCS 0x989680 ;  /* 0x009896800000895d */ /* 0x004fea0003900000 */
[----:B------:R-:W2:Y:S02]  /*e910*/  @!P0 SYNCS.PHASECHK.TRANS64 P0, [R0+URZ], R3 ;  /* 0x00000003000085a7 */ /* 0x000ea400080010ff */
[----:B--2---:R-:W-:Y:S05]  /*e920*/  @!P0 BRA `(.L_x_176) ;  /* 0xfffffffc00f08947 */ /* 0x004fea000383ffff */
[----:B------:R-:W-:Y:S05]  /*e930*/  BRA `(.L_x_177) ;  /* 0xffffff3800cc7947 */ /* 0x000fea000383ffff */
.L_x_35:
[----:B------:R-:W-:-:S07]  /*e940*/  MOV R0, UR5 ;  /* 0x0000000500007c02 */ /* 0x000fce0008000f00 */
.L_x_178:
[----:B-1----:R1:W2:Y:S02]  /*e950*/  SYNCS.PHASECHK.TRANS64.TRYWAIT P0, [R0+URZ], R3 ;  /* 0x00000003000075a7 */ /* 0x0022a400080011ff */
[----:B--2---:R-:W-:Y:S05]  /*e960*/  @!P0 NANOSLEEP.SYNCS 0x989680 ;  /* 0x009896800000895d */ /* 0x004fea0003900000 */
[----:B------:R-:W2:Y:S02]  /*e970*/  @!P0 SYNCS.PHASECHK.TRANS64 P0, [R0+URZ], R3 ;  /* 0x00000003000085a7 */ /* 0x000ea400080010ff */
[----:B--2---:R-:W-:Y:S05]  /*e980*/  @!P0 BRA `(.L_x_178) ;  /* 0xfffffffc00f08947 */ /* 0x004fea000383ffff */
[----:B------:R-:W-:Y:S05]  /*e990*/  BRA `(.L_x_179) ;  /* 0xffffff3800d87947 */ /* 0x000fea000383ffff */
.L_x_36:
[----:B------:R-:W-:-:S07]  /*e9a0*/  MOV R0, UR5 ;  /* 0x0000000500007c02 */ /* 0x000fce0008000f00 */
.L_x_180:
[----:B-1----:R1:W2:Y:S02]  /*e9b0*/  SYNCS.PHASECHK.TRANS64.TRYWAIT P0, [R0+URZ], R3 ;  /* 0x00000003000075a7 */ /* 0x0022a400080011ff */
[----:B--2---:R-:W-:Y:S05]  /*e9c0*/  @!P0 NANOSLEEP.SYNCS 0x989680 ;  /* 0x009896800000895d */ /* 0x004fea0003900000 */
[----:B------:R-:W2:Y:S02]  /*e9d0*/  @!P0 SYNCS.PHASECHK.TRANS64 P0, [R0+URZ], R3 ;  /* 0x00000003000085a7 */ /* 0x000ea400080010ff */
[----:B--2---:R-:W-:Y:S05]  /*e9e0*/  @!P0 BRA `(.L_x_180) ;  /* 0xfffffffc00f08947 */ /* 0x004fea000383ffff */
[----:B------:R-:W-:Y:S05]  /*e9f0*/  BRA `(.L_x_181) ;  /* 0xffffff3800e47947 */ /* 0x000fea000383ffff */
.L_x_37:
[----:B------:R-:W-:-:S07]  /*ea00*/  MOV R0, UR5 ;  /* 0x0000000500007c02 */ /* 0x000fce0008000f00 */
.L_x_182:
[----:B-1----:R1:W2:Y:S02]  /*ea10*/  SYNCS.PHASECHK.TRANS64.TRYWAIT P0, [R0+URZ], R3 ;  /* 0x00000003000075a7 */ /* 0x0022a400080011ff */
[----:B--2---:R-:W-:Y:S05]  /*ea20*/  @!P0 NANOSLEEP.SYNCS 0x989680 ;  /* 0x009896800000895d */ /* 0x004fea0003900000 */
[----:B------:R-:W2:Y:S02]  /*ea30*/  @!P0 SYNCS.PHASECHK.TRANS64 P0, [R0+URZ], R3 ;  /* 0x00000003000085a7 */ /* 0x000ea400080010ff */
[----:B--2---:R-:W-:Y:S05]  /*ea40*/  @!P0 BRA `(.L_x_182) ;  /* 0xfffffffc00f08947 */ /* 0x004fea000383ffff */
[----:B------:R-:W-:Y:S05]  /*ea50*/  BRA `(.L_x_183) ;  /* 0xffffff3800f07947 */ /* 0x000fea000383ffff */
.L_x_38:
[----:B------:R-:W-:-:S07]  /*ea60*/  MOV R0, UR5 ;  /* 0x0000000500007c02 */ /* 0x000fce0008000f00 */
.L_x_184:
[----:B-1----:R1:W2:Y:S02]  /*ea70*/  SYNCS.PHASECHK.TRANS64.TRYWAIT P0, [R0+URZ], R3 ;  /* 0x00000003000075a7 */ /* 0x0022a400080011ff */
[----:B--2---:R-:W-:Y:S05]  /*ea80*/  @!P0 NANOSLEEP.SYNCS 0x989680 ;  /* 0x009896800000895d */ /* 0x004fea0003900000 */
[----:B------:R-:W2:Y:S02]  /*ea90*/  @!P0 SYNCS.PHASECHK.TRANS64 P0, [R0+URZ], R3 ;  /* 0x00000003000085a7 */ /* 0x000ea400080010ff */
[----:B--2---:R-:W-:Y:S05]  /*eaa0*/  @!P0 BRA `(.L_x_184) ;  /* 0xfffffffc00f08947 */ /* 0x004fea000383ffff */
[----:B------:R-:W-:Y:S05]  /*eab0*/  BRA `(.L_x_185) ;  /* 0xffffff3800fc7947 */ /* 0x000fea000383ffff */
.L_x_41:
[----:B-1----:R1:W2:Y:S02]  /*eac0*/  SYNCS.PHASECHK.TRANS64.TRYWAIT P0, [R0+URZ+0xe0], R5 ;  /* 0x0000e005000075a7 */ /* 0x0022a400080011ff */
[----:B--2---:R-:W-:Y:S05]  /*ead0*/  @!P0 NANOSLEEP.SYNCS 0x989680 ;  /* 0x009896800000895d */ /* 0x004fea0003900000 */
[----:B------:R-:W2:Y:S02]  /*eae0*/  @!P0 SYNCS.PHASECHK.TRANS64 P0, [R0+URZ+0xe0], R5 ;  /* 0x0000e005000085a7 */ /* 0x000ea400080010ff */
[----:B--2---:R-:W-:Y:S05]  /*eaf0*/  @!P0 BRA `(.L_x_41) ;  /* 0xfffffffc00f08947 */ /* 0x004fea000383ffff */
[----:B------:R-:W-:Y:S05]  /*eb00*/  BRA `(.L_x_186) ;  /* 0xffffff3c00587947 */ /* 0x000fea000383ffff */
.L_x_42:
[----:B------:R-:W-:-:S07]  /*eb10*/  MOV R0, UR4 ;  /* 0x0000000400007c02 */ /* 0x000fce0008000f00 */
.L_x_187:
[----:B-1----:R1:W2:Y:S02]  /*eb20*/  SYNCS.PHASECHK.TRANS64.TRYWAIT P0, [R0+URZ+0xc0], R7 ;  /* 0x0000c007000075a7 */ /* 0x0022a400080011ff */
[----:B--2---:R-:W-:Y:S05]  /*eb30*/  @!P0 NANOSLEEP.SYNCS 0x989680 ;  /* 0x009896800000895d */ /* 0x004fea0003900000 */
[----:B------:R-:W2:Y:S02]  /*eb40*/  @!P0 SYNCS.PHASECHK.TRANS64 P0, [R0+URZ+0xc0], R7 ;  /* 0x0000c007000085a7 */ /* 0x000ea400080010ff */
[----:B--2---:R-:W-:Y:S05]  /*eb50*/  @!P0 BRA `(.L_x_187) ;  /* 0xfffffffc00f08947 */ /* 0x004fea000383ffff */
[----:B------:R-:W-:Y:S05]  /*eb60*/  BRA `(.L_x_188) ;  /* 0xffffff3c00687947 */ /* 0x000fea000383ffff */
.L_x_43:
[----:B-1----:R1:W2:Y:S02]  /*eb70*/  SYNCS.PHASECHK.TRANS64.TRYWAIT P1, [R0+URZ+0xb0], R5 ;  /* 0x0000b005000075a7 */ /* 0x0022a400080211ff */
[----:B--2---:R-:W-:Y:S05]  /*eb80*/  @!P1 NANOSLEEP.SYNCS 0x989680 ;  /* 0x009896800000995d */ /* 0x004fea0003900000 */
[----:B------:R-:W2:Y:S02]  /*eb90*/  @!P1 SYNCS.PHASECHK.TRANS64 P1, [R0+URZ+0xb0], R5 ;  /* 0x0000b005000095a7 */ /* 0x000ea400080210ff */
[----:B--2---:R-:W-:Y:S05]  /*eba0*/  @!P1 BRA `(.L_x_43) ;  /* 0xfffffffc00f09947 */ /* 0x004fea000383ffff */
[----:B------:R-:W-:Y:S05]  /*ebb0*/  BRA `(.L_x_189) ;  /* 0xffffff3c00987947 */ /* 0x000fea000383ffff */
.L_x_46:
[----:B------:R-:W-:-:S07]  /*ebc0*/  MOV R0, UR4 ;  /* 0x0000000400007c02 */ /* 0x000fce0008000f00 */
.L_x_190:
[----:B-1----:R1:W2:Y:S02]  /*ebd0*/  SYNCS.PHASECHK.TRANS64.TRYWAIT P0, [R0+URZ+0xc0], R3 ;  /* 0x0000c003000075a7 */ /* 0x0022a400080011ff */
[----:B--2---:R-:W-:Y:S05]  /*ebe0*/  @!P0 NANOSLEEP.SYNCS 0x989680 ;  /* 0x009896800000895d */ /* 0x004fea0003900000 */
[----:B------:R-:W2:Y:S02]  /*ebf0*/  @!P0 SYNCS.PHASECHK.TRANS64 P0, [R0+URZ+0xc0], R3 ;  /* 0x0000c003000085a7 */ /* 0x000ea400080010ff */
[----:B--2---:R-:W-:Y:S05]  /*ec00*/  @!P0 BRA `(.L_x_190) ;  /* 0xfffffffc00f08947 */ /* 0x004fea000383ffff */
[----:B------:R-:W-:Y:S05]  /*ec10*/  BRA `(.L_x_45) ;  /* 0xffffff3c00ec7947 */ /* 0x000fea000383ffff */
.L_x_55:
[----:B-1----:R-:W-:-:S04]  /*ec20*/  MOV R5, UR5 ;  /* 0x0000000500057c02 */ /* 0x002fc80008000f00 */
[----:B------:R1:W2:Y:S03]  /*ec30*/  SYNCS.PHASECHK.TRANS64.TRYWAIT P0, [R5+URZ+0x8], R6 ;  /* 0x00000806050075a7 */ /* 0x0002a600080011ff */
[----:B--2---:R-:W-:Y:S05]  /*ec40*/  @!P0 NANOSLEEP.SYNCS 0x989680 ;  /* 0x009896800000895d */ /* 0x004fea0003900000 */
[----:B------:R-:W2:Y:S02]  /*ec50*/  @!P0 SYNCS.PHASECHK.TRANS64 P0, [R5+URZ+0x8], R6 ;  /* 0x00000806050085a7 */ /* 0x000ea400080010ff */
[----:B--2---:R-:W-:Y:S05]  /*ec60*/  @!P0 BRA `(.L_x_55) ;  /* 0xfffffffc00ec8947 */ /* 0x004fea000383ffff */
[----:B------:R-:W-:Y:S05]  /*ec70*/  BRA `(.L_x_54) ;  /* 0xffffff4000a47947 */ /* 0x000fea000383ffff */
.L_x_57:
[----:B------:R-:W-:Y:S01]  /*ec80*/  BSSY B0, `(.L_x_191) ;  /* 0x0000006000007945 */ /* 0x000fe20003800000 */
[----:B------:R-:W-:-:S07]  /*ec90*/  MOV R15, 0xffffffff ;  /* 0xffffffff000f7802 */ /* 0x000fce0000000f00 */
[----:B-1---5:R-:W-:Y:S05]  /*eca0*/  WARPSYNC.COLLECTIVE R15, `(.L_x_192) ;  /* 0x000000000f0c7348 */ /* 0x022fea0003c00000 */
[----:B------:R-:W-:Y:S02]  /*ecb0*/  ELECT P6, UR79, PT ;  /* 0x00000000004f782f */ /* 0x000fe400038c0000 */
[----:B------:R-:W-:Y:S01]  /*ecc0*/  MOV R14, UR79 ;  /* 0x0000004f000e7c02 */ /* 0x000fe20008000f00 */
[----:B-1---5:R-:W-:Y:S10]  /*ecd0*/  ENDCOLLECTIVE ;  /* 0x000000000000791b */ /* 0x022ff40003800000 */
.L_x_192:
[----:B------:R-:W-:Y:S05]  /*ece0*/  BSYNC B0 ;  /* 0x0000000000007941 */ /* 0x000fea0003800000 */
.L_x_191:
[----:B------:R-:W-:Y:S01]  /*ecf0*/  PLOP3.LUT P0, PT, P6, PT, PT, 0x80, 0x8 ;  /* 0x000000000008781c */ /* 0x000fe2000370f070 */
[----:B------:R-:W-:-:S12]  /*ed00*/  BRA `(.L_x_193) ;  /* 0xffffff4000d07947 */ /* 0x000fd8000383ffff */
.L_x_59:
[----:B-1----:R-:W-:-:S04]  /*ed10*/  MOV R3, UR5 ;  /* 0x0000000500037c02 */ /* 0x002fc80008000f00 */
[----:B------:R1:W2:Y:S03]  /*ed20*/  SYNCS.PHASECHK.TRANS64.TRYWAIT P0, [R3+URZ+0x8], R4 ;  /* 0x00000804030075a7 */ /* 0x0002a600080011ff */
[----:B--2---:R-:W-:Y:S05]  /*ed30*/  @!P0 NANOSLEEP.SYNCS 0x989680 ;  /* 0x009896800000895d */ /* 0x004fea0003900000 */
[----:B------:R-:W2:Y:S02]  /*ed40*/  @!P0 SYNCS.PHASECHK.TRANS64 P0, [R3+URZ+0x8], R4 ;  /* 0x00000804030085a7 */ /* 0x000ea400080010ff */
[----:B--2---:R-:W-:Y:S05]  /*ed50*/  @!P0 BRA `(.L_x_59) ;  /* 0xfffffffc00ec8947 */ /* 0x004fea000383ffff */
[----:B------:R-:W-:Y:S05]  /*ed60*/  BRA `(.L_x_58) ;  /* 0xffffff4000d47947 */ /* 0x000fea000383ffff */
.L_x_60:
[----:B-1----:R1:W2:Y:S02]  /*ed70*/  SYNCS.PHASECHK.TRANS64.TRYWAIT P0, [R0+URZ+0xb0], R5 ;  /* 0x0000b005000075a7 */ /* 0x0022a400080011ff */
[----:B--2---:R-:W-:Y:S05]  /*ed80*/  @!P0 NANOSLEEP.SYNCS 0x989680 ;  /* 0x009896800000895d */ /* 0x004fea0003900000 */
[----:B------:R-:W2:Y:S02]  /*ed90*/  @!P0 SYNCS.PHASECHK.TRANS64 P0, [R0+URZ+0xb0], R5 ;  /* 0x0000b005000085a7 */ /* 0x000ea400080010ff */
[----:B--2---:R-:W-:Y:S05]  /*eda0*/  @!P0 BRA `(.L_x_60) ;  /* 0xfffffffc00f08947 */ /* 0x004fea000383ffff */
[----:B------:R-:W-:Y:S05]  /*edb0*/  BRA `(.L_x_194) ;  /* 0xffffff4400b47947 */ /* 0x000fea000383ffff */
.L_x_64:
[----:B-1----:R-:W-:Y:S07]  /*edc0*/  MOV R0, UR8 ;  /* 0x0000000800007c02 */ /* 0x002fee0008000f00 */
.L_x_195:
[----:B-1----:R1:W2:Y:S02]  /*edd0*/  SYNCS.PHASECHK.TRANS64.TRYWAIT P0, [R0+URZ], R5 ;  /* 0x00000005000075a7 */ /* 0x0022a400080011ff */
[----:B--2---:R-:W-:Y:S05]  /*ede0*/  @!P0 NANOSLEEP.SYNCS 0x989680 ;  /* 0x009896800000895d */ /* 0x004fea0003900000 */
[----:B------:R-:W2:Y:S02]  /*edf0*/  @!P0 SYNCS.PHASECHK.TRANS64 P0, [R0+URZ], R5 ;  /* 0x00000005000085a7 */ /* 0x000ea400080010ff */
[----:B--2---:R-:W-:Y:S05]  /*ee00*/  @!P0 BRA `(.L_x_195) ;  /* 0xfffffffc00f08947 */ /* 0x004fea000383ffff */
[----:B------:R-:W-:Y:S05]  /*ee10*/  BRA `(.L_x_63) ;  /* 0xffffff4800287947 */ /* 0x000fea000383ffff */
.L_x_66:
[----:B-1----:R-:W-:Y:S07]  /*ee20*/  MOV R0, UR16 ;  /* 0x0000001000007c02 */ /* 0x002fee0008000f00 */
.L_x_196:
[----:B-1----:R1:W4:Y:S02]  /*ee30*/  SYNCS.PHASECHK.TRANS64.TRYWAIT P0, [R0+URZ+0xd8], R5 ;  /* 0x0000d805000075a7 */ /* 0x00232400080011ff */
[----:B----4-:R-:W-:Y:S05]  /*ee40*/  @!P0 NANOSLEEP.SYNCS 0x989680 ;  /* 0x009896800000895d */ /* 0x010fea0003900000 */
[----:B------:R-:W4:Y:S02]  /*ee50*/  @!P0 SYNCS.PHASECHK.TRANS64 P0, [R0+URZ+0xd8], R5 ;  /* 0x0000d805000085a7 */ /* 0x000f2400080010ff */
[----:B----4-:R-:W-:Y:S05]  /*ee60*/  @!P0 BRA `(.L_x_196) ;  /* 0xfffffffc00f08947 */ /* 0x010fea000383ffff */
[----:B------:R-:W-:Y:S05]  /*ee70*/  BRA `(.L_x_65) ;  /* 0xffffff4800687947 */ /* 0x000fea000383ffff */
.L_x_69:
[----:B------:R-:W-:-:S07]  /*ee80*/  MOV R0, UR16 ;  /* 0x0000001000007c02 */ /* 0x000fce0008000f00 */
.L_x_197:
[----:B--2---:R2:W4:Y:S02]  /*ee90*/  SYNCS.PHASECHK.TRANS64.TRYWAIT P0, [R0+URZ+0x100], R3 ;  /* 0x00010003000075a7 */ /* 0x00452400080011ff */
[----:B----4-:R-:W-:Y:S05]  /*eea0*/  @!P0 NANOSLEEP.SYNCS 0x989680 ;  /* 0x009896800000895d */ /* 0x010fea0003900000 */
[----:B------:R-:W4:Y:S02]  /*eeb0*/  @!P0 SYNCS.PHASECHK.TRANS64 P0, [R0+URZ+0x100], R3 ;  /* 0x00010003000085a7 */ /* 0x000f2400080010ff */
[----:B----4-:R-:W-:Y:S05]  /*eec0*/  @!P0 BRA `(.L_x_197) ;  /* 0xfffffffc00f08947 */ /* 0x010fea000383ffff */
[----:B------:R-:W-:Y:S05]  /*eed0*/  BRA `(.L_x_198) ;  /* 0xffffff4c00207947 */ /* 0x000fea000383ffff */
.L_x_74:
[----:B-1----:R1:W2:Y:S02]  /*eee0*/  SYNCS.PHASECHK.TRANS64.TRYWAIT P0, [R8+URZ+0xb0], R5 ;  /* 0x0000b005080075a7 */ /* 0x0022a400080011ff */
[----:B--2---:R-:W-:Y:S05]  /*eef0*/  @!P0 NANOSLEEP.SYNCS 0x989680 ;  /* 0x009896800000895d */ /* 0x004fea0003900000 */
[----:B------:R-:W2:Y:S02]  /*ef00*/  @!P0 SYNCS.PHASECHK.TRANS64 P0, [R8+URZ+0xb0], R5 ;  /* 0x0000b005080085a7 */ /* 0x000ea400080010ff */
[----:B--2---:R-:W-:Y:S05]  /*ef10*/  @!P0 BRA `(.L_x_74) ;  /* 0xfffffffc00f08947 */ /* 0x004fea000383ffff */
[----:B------:R-:W-:Y:S05]  /*ef20*/  BRA `(.L_x_199) ;  /* 0xffffff5000547947 */ /* 0x000fea000383ffff */
.L_x_77:
[----:B------:R-:W-:Y:S07]  /*ef30*/  MOV R0, UR21 ;  /* 0x0000001500007c02 */ /* 0x000fee0008000f00 */
.L_x_200:
[----:B-1----:R1:W2:Y:S02]  /*ef40*/  SYNCS.PHASECHK.TRANS64.TRYWAIT P0, [R0+URZ+0xa8], R5 ;  /* 0x0000a805000075a7 */ /* 0x0022a400080011ff */
[----:B--2---:R-:W-:Y:S05]  /*ef50*/  @!P0 NANOSLEEP.SYNCS 0x989680 ;  /* 0x009896800000895d */ /* 0x004fea0003900000 */
[----:B------:R-:W2:Y:S02]  /*ef60*/  @!P0 SYNCS.PHASECHK.TRANS64 P0, [R0+URZ+0xa8], R5 ;  /* 0x0000a805000085a7 */ /* 0x000ea400080010ff */
[----:B--2---:R-:W-:Y:S05]  /*ef70*/  @!P0 BRA `(.L_x_200) ;  /* 0xfffffffc00f08947 */ /* 0x004fea000383ffff */
[----:B------:R-:W-:Y:S05]  /*ef80*/  BRA `(.L_x_76) ;  /* 0xffffff5400d07947 */ /* 0x000fea000383ffff */
.L_x_80:
[----:B------:R-:W-:Y:S07]  /*ef90*/  MOV R5, UR21 ;  /* 0x0000001500057c02 */ /* 0x000fee0008000f00 */
.L_x_201:
[----:B-1----:R1:W2:Y:S02]  /*efa0*/  SYNCS.PHASECHK.TRANS64.TRYWAIT P0, [R5+URZ+0x80], R6 ;  /* 0x00008006050075a7 */ /* 0x0022a400080011ff */
[----:B--2---:R-:W-:Y:S05]  /*efb0*/  @!P0 NANOSLEEP.SYNCS 0x989680 ;  /* 0x009896800000895d */ /* 0x004fea0003900000 */
[----:B------:R-:W2:Y:S02]  /*efc0*/  @!P0 SYNCS.PHASECHK.TRANS64 P0, [R5+URZ+0x80], R6 ;  /* 0x00008006050085a7 */ /* 0x000ea400080010ff */
[----:B--2---:R-:W-:Y:S05]  /*efd0*/  @!P0 BRA `(.L_x_201) ;  /* 0xfffffffc00f08947 */ /* 0x004fea000383ffff */
[----:B------:R-:W-:Y:S05]  /*efe0*/  BRA `(.L_x_202) ;  /* 0xffffff5800347947 */ /* 0x000fea000383ffff */
.L_x_81:
[----:B------:R-:W-:Y:S07]  /*eff0*/  MOV R5, UR21 ;  /* 0x0000001500057c02 */ /* 0x000fee0008000f00 */
.L_x_203:
[----:B-1----:R1:W2:Y:S02]  /*f000*/  SYNCS.PHASECHK.TRANS64.TRYWAIT P0, [R5+URZ+0x88], R6 ;  /* 0x00008806050075a7 */ /* 0x0022a400080011ff */
[----:B--2---:R-:W-:Y:S05]  /*f010*/  @!P0 NANOSLEEP.SYNCS 0x989680 ;  /* 0x009896800000895d */ /* 0x004fea0003900000 */
[----:B------:R-:W2:Y:S02]  /*f020*/  @!P0 SYNCS.PHASECHK.TRANS64 P0, [R5+URZ+0x88], R6 ;  /* 0x00008806050085a7 */ /* 0x000ea400080010ff */
[----:B--2---:R-:W-:Y:S05]  /*f030*/  @!P0 BRA `(.L_x_203) ;  /* 0xfffffffc00f08947 */ /* 0x004fea000383ffff */
[----:B------:R-:W-:Y:S05]  /*f040*/  BRA `(.L_x_204) ;  /* 0xffffff5800e87947 */ /* 0x000fea000383ffff */
.L_x_82:
[----:B------:R-:W-:Y:S07]  /*f050*/  MOV R5, UR21 ;  /* 0x0000001500057c02 */ /* 0x000fee0008000f00 */
.L_x_205:
[----:B-1----:R1:W2:Y:S02]  /*f060*/  SYNCS.PHASECHK.TRANS64.TRYWAIT P0, [R5+URZ+0x90], R6 ;  /* 0x00009006050075a7 */ /* 0x0022a400080011ff */
[----:B--2---:R-:W-:Y:S05]  /*f070*/  @!P0 NANOSLEEP.SYNCS 0x989680 ;  /* 0x009896800000895d */ /* 0x004fea0003900000 */
[----:B------:R-:W2:Y:S02]  /*f080*/  @!P0 SYNCS.PHASECHK.TRANS64 P0, [R5+URZ+0x90], R6 ;  /* 0x00009006050085a7 */ /* 0x000ea400080010ff */
[----:B--2---:R-:W-:Y:S05]  /*f090*/  @!P0 BRA `(.L_x_205) ;  /* 0xfffffffc00f08947 */ /* 0x004fea000383ffff */
[----:B------:R-:W-:Y:S05]  /*f0a0*/  BRA `(.L_x_206) ;  /* 0xffffff5c00a47947 */ /* 0x000fea000383ffff */
.L_x_83:
[----:B------:R-:W-:Y:S07]  /*f0b0*/  MOV R5, UR21 ;  /* 0x0000001500057c02 */ /* 0x000fee0008000f00 */
.L_x_207:
[----:B-1----:R1:W2:Y:S02]  /*f0c0*/  SYNCS.PHASECHK.TRANS64.TRYWAIT P0, [R5+URZ+0x98], R6 ;  /* 0x00009806050075a7 */ /* 0x0022a400080011ff */
[----:B--2---:R-:W-:Y:S05]  /*f0d0*/  @!P0 NANOSLEEP.SYNCS 0x989680 ;  /* 0x009896800000895d */ /* 0x004fea0003900000 */
[----:B------:R-:W2:Y:S02]  /*f0e0*/  @!P0 SYNCS.PHASECHK.TRANS64 P0, [R5+URZ+0x98], R6 ;  /* 0x00009806050085a7 */ /* 0x000ea400080010ff */
[----:B--2---:R-:W-:Y:S05]  /*f0f0*/  @!P0 BRA `(.L_x_207) ;  /* 0xfffffffc00f08947 */ /* 0x004fea000383ffff */
[----:B------:R-:W-:Y:S05]  /*f100*/  BRA `(.L_x_208) ;  /* 0xffffff60005c7947 */ /* 0x000fea000383ffff */
.L_x_84:
[----:B------:R-:W-:Y:S07]  /*f110*/  MOV R0, UR21 ;  /* 0x0000001500007c02 */ /* 0x000fee0008000f00 */
.L_x_209:
[----:B-1----:R1:W2:Y:S02]  /*f120*/  SYNCS.PHASECHK.TRANS64.TRYWAIT P0, [R0+URZ+0x80], R7 ;  /* 0x00008007000075a7 */ /* 0x0022a400080011ff */
[----:B--2---:R-:W-:Y:S05]  /*f130*/  @!P0 NANOSLEEP.SYNCS 0x989680 ;  /* 0x009896800000895d */ /* 0x004fea0003900000 */
[----:B------:R-:W2:Y:S02]  /*f140*/  @!P0 SYNCS.PHASECHK.TRANS64 P0, [R0+URZ+0x80], R7 ;  /* 0x00008007000085a7 */ /* 0x000ea400080010ff */
[----:B--2---:R-:W-:Y:S05]  /*f150*/  @!P0 BRA `(.L_x_209) ;  /* 0xfffffffc00f08947 */ /* 0x004fea000383ffff */
[----:B------:R-:W-:Y:S05]  /*f160*/  BRA `(.L_x_210) ;  /* 0xffffff6000ec7947 */ /* 0x000fea000383ffff */
.L_x_85:
[----:B------:R-:W-:Y:S07]  /*f170*/  MOV R0, UR21 ;  /* 0x0000001500007c02 */ /* 0x000fee0008000f00 */
.L_x_211:
[----:B-1----:R1:W2:Y:S02]  /*f180*/  SYNCS.PHASECHK.TRANS64.TRYWAIT P0, [R0+URZ+0x88], R7 ;  /* 0x00008807000075a7 */ /* 0x0022a400080011ff */
[----:B--2---:R-:W-:Y:S05]  /*f190*/  @!P0 NANOSLEEP.SYNCS 0x989680 ;  /* 0x009896800000895d */ /* 0x004fea0003900000 */
[----:B------:R-:W2:Y:S02]  /*f1a0*/  @!P0 SYNCS.PHASECHK.TRANS64 P0, [R0+URZ+0x88], R7 ;  /* 0x00008807000085a7 */ /* 0x000ea400080010ff */
[----:B--2---:R-:W-:Y:S05]  /*f1b0*/  @!P0 BRA `(.L_x_211) ;  /* 0xfffffffc00f08947 */ /* 0x004fea000383ffff */
[----:B------:R-:W-:Y:S05]  /*f1c0*/  BRA `(.L_x_212) ;  /* 0xffffff6400747947 */ /* 0x000fea000383ffff */
.L_x_86:
[----:B------:R-:W-:Y:S07]  /*f1d0*/  MOV R0, UR21 ;  /* 0x0000001500007c02 */ /* 0x000fee0008000f00 */
.L_x_213:
[----:B-1----:R1:W2:Y:S02]  /*f1e0*/  SYNCS.PHASECHK.TRANS64.TRYWAIT P0, [R0+URZ+0x90], R7 ;  /* 0x00009007000075a7 */ /* 0x0022a400080011ff */
[----:B--2---:R-:W-:Y:S05]  /*f1f0*/  @!P0 NANOSLEEP.SYNCS 0x989680 ;  /* 0x009896800000895d */ /* 0x004fea0003900000 */
[----:B------:R-:W2:Y:S02]  /*f200*/  @!P0 SYNCS.PHASECHK.TRANS64 P0, [R0+URZ+0x90], R7 ;  /* 0x00009007000085a7 */ /* 0x000ea400080010ff */
[----:B--2---:R-:W-:Y:S05]  /*f210*/  @!P0 BRA `(.L_x_213) ;  /* 0xfffffffc00f08947 */ /* 0x004fea000383ffff */
[----:B------:R-:W-:Y:S05]  /*f220*/  BRA `(.L_x_214) ;  /* 0xffffff6800187947 */ /* 0x000fea000383ffff */
.L_x_87:
[----:B------:R-:W-:Y:S07]  /*f230*/  MOV R0, UR21 ;  /* 0x0000001500007c02 */ /* 0x000fee0008000f00 */
.L_x_215:
[----:B-1----:R1:W2:Y:S02]  /*f240*/  SYNCS.PHASECHK.TRANS64.TRYWAIT P0, [R0+URZ+0x98], R7 ;  /* 0x00009807000075a7 */ /* 0x0022a400080011ff */
[----:B--2---:R-:W-:Y:S05]  /*f250*/  @!P0 NANOSLEEP.SYNCS 0x989680 ;  /* 0x009896800000895d */ /* 0x004fea0003900000 */
[----:B------:R-:W2:Y:S02]  /*f260*/  @!P0 SYNCS.PHASECHK.TRANS64 P0, [R0+URZ+0x98], R7 ;  /* 0x00009807000085a7 */ /* 0x000ea400080010ff */
[----:B--2---:R-:W-:Y:S05]  /*f270*/  @!P0 BRA `(.L_x_215) ;  /* 0xfffffffc00f08947 */ /* 0x004fea000383ffff */
[----:B------:R-:W-:Y:S05]  /*f280*/  BRA `(.L_x_216) ;  /* 0xffffff6800bc7947 */ /* 0x000fea000383ffff */
.L_x_89:
[----:B-1----:R-:W-:-:S07]  /*f290*/  MOV R3, UR21 ;  /* 0x0000001500037c02 */ /* 0x002fce0008000f00 */
.L_x_217:
[----:B-1----:R1:W2:Y:S02]  /*f2a0*/  SYNCS.PHASECHK.TRANS64.TRYWAIT P0, [R3+URZ+0x80], R6 ;  /* 0x00008006030075a7 */ /* 0x0022a400080011ff */
[----:B--2---:R-:W-:Y:S05]  /*f2b0*/  @!P0 NANOSLEEP.SYNCS 0x989680 ;  /* 0x009896800000895d */ /* 0x004fea0003900000 */
[----:B------:R-:W2:Y:S02]  /*f2c0*/  @!P0 SYNCS.PHASECHK.TRANS64 P0, [R3+URZ+0x80], R6 ;  /* 0x00008006030085a7 */ /* 0x000ea400080010ff */
[----:B--2---:R-:W-:Y:S05]  /*f2d0*/  @!P0 BRA `(.L_x_217) ;  /* 0xfffffffc00f08947 */ /* 0x004fea000383ffff */
[----:B------:R-:W-:Y:S05]  /*f2e0*/  BRA `(.L_x_218) ;  /* 0xffffff6c00847947 */ /* 0x000fea000383ffff */
.L_x_90:
[----:B-1----:R-:W-:-:S07]  /*f2f0*/  MOV R3, UR21 ;  /* 0x0000001500037c02 */ /* 0x002fce0008000f00 */
.L_x_219:
[----:B-1----:R1:W2:Y:S02]  /*f300*/  SYNCS.PHASECHK.TRANS64.TRYWAIT P0, [R3+URZ+0x88], R6 ;  /* 0x00008806030075a7 */ /* 0x0022a400080011ff */
[----:B--2---:R-:W-:Y:S05]  /*f310*/  @!P0 NANOSLEEP.SYNCS 0x989680 ;  /* 0x009896800000895d */ /* 0x004fea0003900000 */
[----:B------:R-:W2:Y:S02]  /*f320*/  @!P0 SYNCS.PHASECHK.TRANS64 P0, [R3+URZ+0x88], R6 ;  /* 0x00008806030085a7 */ /* 0x000ea400080010ff */
[----:B--2---:R-:W-:Y:S05]  /*f330*/  @!P0 BRA `(.L_x_219) ;  /* 0xfffffffc00f08947 */ /* 0x004fea000383ffff */
[----:B------:R-:W-:Y:S05]  /*f340*/  BRA `(.L_x_220) ;  /* 0xffffff6c00747947 */ /* 0x000fea000383ffff */
.L_x_91:
[----:B-1----:R-:W-:-:S07]  /*f350*/  MOV R3, UR21 ;  /* 0x0000001500037c02 */ /* 0x002fce0008000f00 */
.L_x_221:
[----:B-1----:R1:W2:Y:S02]  /*f360*/  SYNCS.PHASECHK.TRANS64.TRYWAIT P0, [R3+URZ+0x90], R6 ;  /* 0x00009006030075a7 */ /* 0x0022a400080011ff */
[----:B--2---:R-:W-:Y:S05]  /*f370*/  @!P0 NANOSLEEP.SYNCS 0x989680 ;  /* 0x009896800000895d */ /* 0x004fea0003900000 */
[----:B------:R-:W2:Y:S02]  /*f380*/  @!P0 SYNCS.PHASECHK.TRANS64 P0, [R3+URZ+0x90], R6 ;  /* 0x00009006030085a7 */ /* 0x000ea400080010ff */
[----:B--2---:R-:W-:Y:S05]  /*f390*/  @!P0 BRA `(.L_x_221) ;  /* 0xfffffffc00f08947 */ /* 0x004fea000383ffff */
[----:B------:R-:W-:Y:S05]  /*f3a0*/  BRA `(.L_x_222) ;  /* 0xffffff6c00687947 */ /* 0x000fea000383ffff */
.L_x_93:
[----:B-1----:R1:W2:Y:S02]  /*f3b0*/  SYNCS.PHASECHK.TRANS64.TRYWAIT P0, [R0+URZ+0xb0], R3 ;  /* 0x0000b003000075a7 */ /* 0x0022a400080011ff */
[----:B--2---:R-:W-:Y:S05]  /*f3c0*/  @!P0 NANOSLEEP.SYNCS 0x989680 ;  /* 0x009896800000895d */ /* 0x004fea0003900000 */
[----:B------:R-:W2:Y:S02]  /*f3d0*/  @!P0 SYNCS.PHASECHK.TRANS64 P0, [R0+URZ+0xb0], R3 ;  /* 0x0000b003000085a7 */ /* 0x000ea400080010ff */
[----:B--2---:R-:W-:Y:S05]  /*f3e0*/  @!P0 BRA `(.L_x_93) ;  /* 0xfffffffc00f08947 */ /* 0x004fea000383ffff */
[----:B------:R-:W-:Y:S05]  /*f3f0*/  BRA `(.L_x_223) ;  /* 0xffffff70003c7947 */ /* 0x000fea000383ffff */
.L_x_104:
[----:B-1----:R-:W-:Y:S04]  /*f400*/  MOV R3, UR46 ;  /* 0x0000002e00037c02 */ /* 0x002fe80008000f00 */
[----:B------:R1:W3:Y:S03]  /*f410*/  SYNCS.PHASECHK.TRANS64.TRYWAIT P0, [R3+URZ+0x60], R4 ;  /* 0x00006004030075a7 */ /* 0x0002e600080011ff */
[----:B---3--:R-:W-:Y:S05]  /*f420*/  @!P0 NANOSLEEP.SYNCS 0x989680 ;  /* 0x009896800000895d */ /* 0x008fea0003900000 */
[----:B------:R-:W3:Y:S02]  /*f430*/  @!P0 SYNCS.PHASECHK.TRANS64 P0, [R3+URZ+0x60], R4 ;  /* 0x00006004030085a7 */ /* 0x000ee400080010ff */
[----:B---3--:R-:W-:Y:S05]  /*f440*/  @!P0 BRA `(.L_x_104) ;  /* 0xfffffffc00ec8947 */ /* 0x008fea000383ffff */
[----:B------:R-:W-:Y:S05]  /*f450*/  BRA `(.L_x_103) ;  /* 0xffffff80000c7947 */ /* 0x000fea000383ffff */
.L_x_106:
[----:B-1----:R-:W-:Y:S04]  /*f460*/  MOV R3, UR46 ;  /* 0x0000002e00037c02 */ /* 0x002fe80008000f00 */
[----:B------:R1:W4:Y:S03]  /*f470*/  SYNCS.PHASECHK.TRANS64.TRYWAIT P1, [R3+URZ+0xd0], R0 ;  /* 0x0000d000030075a7 */ /* 0x00032600080211ff */
[----:B----4-:R-:W-:Y:S05]  /*f480*/  @!P1 NANOSLEEP.SYNCS 0x989680 ;  /* 0x009896800000995d */ /* 0x010fea0003900000 */
[----:B------:R-:W4:Y:S02]  /*f490*/  @!P1 SYNCS.PHASECHK.TRANS64 P1, [R3+URZ+0xd0], R0 ;  /* 0x0000d000030095a7 */ /* 0x000f2400080210ff */
[----:B----4-:R-:W-:Y:S05]  /*f4a0*/  @!P1 BRA `(.L_x_106) ;  /* 0xfffffffc00ec9947 */ /* 0x010fea000383ffff */
[----:B------:R-:W-:Y:S05]  /*f4b0*/  BRA `(.L_x_105) ;  /* 0xffffff8000a47947 */ /* 0x000fea000383ffff */
.L_x_115:
[----:B-1----:R1:W2:Y:S02]  /*f4c0*/  SYNCS.PHASECHK.TRANS64.TRYWAIT P0, [R3+URZ+0x60], R0 ;  /* 0x00006000030075a7 */ /* 0x0022a400080011ff */
[----:B--2---:R-:W-:Y:S05]  /*f4d0*/  @!P0 NANOSLEEP.SYNCS 0x989680 ;  /* 0x009896800000895d */ /* 0x004fea0003900000 */
[----:B------:R-:W2:Y:S02]  /*f4e0*/  @!P0 SYNCS.PHASECHK.TRANS64 P0, [R3+URZ+0x60], R0 ;  /* 0x00006000030085a7 */ /* 0x000ea400080010ff */
[----:B--2---:R-:W-:Y:S05]  /*f4f0*/  @!P0 BRA `(.L_x_115) ;  /* 0xfffffffc00f08947 */ /* 0x004fea000383ffff */
[----:B------:R-:W-:Y:S05]  /*f500*/  BRA `(.L_x_114) ;  /* 0xffffff8c00807947 */ /* 0x000fea000383ffff */
.L_x_123:
[----:B-1----:R1:W2:Y:S02]  /*f510*/  SYNCS.PHASECHK.TRANS64.TRYWAIT P0, [R3+URZ+0x60], R6 ;  /* 0x00006006030075a7 */ /* 0x0022a400080011ff */
[----:B--2---:R-:W-:Y:S05]  /*f520*/  @!P0 NANOSLEEP.SYNCS 0x989680 ;  /* 0x009896800000895d */ /* 0x004fea0003900000 */
[----:B------:R-:W2:Y:S02]  /*f530*/  @!P0 SYNCS.PHASECHK.TRANS64 P0, [R3+URZ+0x60], R6 ;  /* 0x00006006030085a7 */ /* 0x000ea400080010ff */
[----:B--2---:R-:W-:Y:S05]  /*f540*/  @!P0 BRA `(.L_x_123) ;  /* 0xfffffffc00f08947 */ /* 0x004fea000383ffff */
[----:B------:R-:W-:Y:S05]  /*f550*/  BRA `(.L_x_122) ;  /* 0xffffff9800ec7947 */ /* 0x000fea000383ffff */
.L_x_131:
[----:B-1----:R1:W2:Y:S02]  /*f560*/  SYNCS.PHASECHK.TRANS64.TRYWAIT P0, [R3+URZ+0x60], R6 ;  /* 0x00006006030075a7 */ /* 0x0022a400080011ff */
[----:B--2---:R-:W-:Y:S05]  /*f570*/  @!P0 NANOSLEEP.SYNCS 0x989680 ;  /* 0x009896800000895d */ /* 0x004fea0003900000 */
[----:B------:R-:W2:Y:S02]  /*f580*/  @!P0 SYNCS.PHASECHK.TRANS64 P0, [R3+URZ+0x60], R6 ;  /* 0x00006006030085a7 */ /* 0x000ea400080010ff */
[----:B--2---:R-:W-:Y:S05]  /*f590*/  @!P0 BRA `(.L_x_131) ;  /* 0xfffffffc00f08947 */ /* 0x004fea000383ffff */
[----:B------:R-:W-:Y:S05]  /*f5a0*/  BRA `(.L_x_130) ;  /* 0xffffffa8005c7947 */ /* 0x000fea000383ffff */
.L_x_139:
[----:B-1----:R1:W2:Y:S02]  /*f5b0*/  SYNCS.PHASECHK.TRANS64.TRYWAIT P0, [R3+URZ+0x60], R6 ;  /* 0x00006006030075a7 */ /* 0x0022a400080011ff */
[----:B--2---:R-:W-:Y:S05]  /*f5c0*/  @!P0 NANOSLEEP.SYNCS 0x989680 ;  /* 0x009896800000895d */ /* 0x004fea0003900000 */
[----:B------:R-:W2:Y:S02]  /*f5d0*/  @!P0 SYNCS.PHASECHK.TRANS64 P0, [R3+URZ+0x60], R6 ;  /* 0x00006006030085a7 */ /* 0x000ea400080010ff */
[----:B--2---:R-:W-:Y:S05]  /*f5e0*/  @!P0 BRA `(.L_x_139) ;  /* 0xfffffffc00f08947 */ /* 0x004fea000383ffff */
[----:B------:R-:W-:Y:S05]  /*f5f0*/  BRA `(.L_x_138) ;  /* 0xffffffb400d47947 */ /* 0x000fea000383ffff */
.L_x_147:
[----:B-1----:R1:W2:Y:S02]  /*f600*/  SYNCS.PHASECHK.TRANS64.TRYWAIT P0, [R3+URZ+0x60], R6 ;  /* 0x00006006030075a7 */ /* 0x0022a400080011ff */
[----:B--2---:R-:W-:Y:S05]  /*f610*/  @!P0 NANOSLEEP.SYNCS 0x989680 ;  /* 0x009896800000895d */ /* 0x004fea0003900000 */
[----:B------:R-:W2:Y:S02]  /*f620*/  @!P0 SYNCS.PHASECHK.TRANS64 P0, [R3+URZ+0x60], R6 ;  /* 0x00006006030085a7 */ /* 0x000ea400080010ff */
[----:B--2---:R-:W-:Y:S05]  /*f630*/  @!P0 BRA `(.L_x_147) ;  /* 0xfffffffc00f08947 */ /* 0x004fea000383ffff */
[----:B------:R-:W-:Y:S05]  /*f640*/  BRA `(.L_x_146) ;  /* 0xffffffc400587947 */ /* 0x000fea000383ffff */
.L_x_155:
[----:B-1----:R1:W2:Y:S02]  /*f650*/  SYNCS.PHASECHK.TRANS64.TRYWAIT P0, [R3+URZ+0x60], R6 ;  /* 0x00006006030075a7 */ /* 0x0022a400080011ff */
[----:B--2---:R-:W-:Y:S05]  /*f660*/  @!P0 NANOSLEEP.SYNCS 0x989680 ;  /* 0x009896800000895d */ /* 0x004fea0003900000 */
[----:B------:R-:W2:Y:S02]  /*f670*/  @!P0 SYNCS.PHASECHK.TRANS64 P0, [R3+URZ+0x60], R6 ;  /* 0x00006006030085a7 */ /* 0x000ea400080010ff */
[----:B--2---:R-:W-:Y:S05]  /*f680*/  @!P0 BRA `(.L_x_155) ;  /* 0xfffffffc00f08947 */ /* 0x004fea000383ffff */
[----:B------:R-:W-:Y:S05]  /*f690*/  BRA `(.L_x_154) ;  /* 0xffffffd000d47947 */ /* 0x000fea000383ffff */
.L_x_163:
[----:B-1----:R1:W2:Y:S02]  /*f6a0*/  SYNCS.PHASECHK.TRANS64.TRYWAIT P0, [R3+URZ+0x60], R6 ;  /* 0x00006006030075a7 */ /* 0x0022a400080011ff */
[----:B--2---:R-:W-:Y:S05]  /*f6b0*/  @!P0 NANOSLEEP.SYNCS 0x989680 ;  /* 0x009896800000895d */ /* 0x004fea0003900000 */
[----:B------:R-:W2:Y:S02]  /*f6c0*/  @!P0 SYNCS.PHASECHK.TRANS64 P0, [R3+URZ+0x60], R6 ;  /* 0x00006006030085a7 */ /* 0x000ea400080010ff */
[----:B--2---:R-:W-:Y:S05]  /*f6d0*/  @!P0 BRA `(.L_x_163) ;  /* 0xfffffffc00f08947 */ /* 0x004fea000383ffff */
[----:B------:R-:W-:Y:S05]  /*f6e0*/  BRA `(.L_x_162) ;  /* 0xffffffe0004c7947 */ /* 0x000fea000383ffff */
        .weak           $__internal_0_$__cuda_sm10x_tcgen05_guardrail_trap_col_being_dealloced_not_returned_by_alloc
        .type           $__internal_0_$__cuda_sm10x_tcgen05_guardrail_trap_col_being_dealloced_not_returned_by_alloc,@function
        .size           $__internal_0_$__cuda_sm10x_tcgen05_guardrail_trap_col_being_dealloced_not_returned_by_alloc,($__internal_1_$__cuda_sm10x_tcgen05_guardrail_trap_phase_invalid_during_alloc - $__internal_0_$__cuda_sm10x_tcgen05_guardrail_trap_col_being_dealloced_not_returned_by_alloc)
$__internal_0_$__cuda_sm10x_tcgen05_guardrail_trap_col_being_dealloced_not_returned_by_alloc:
[----:B------:R-:W-:Y:S05]  /*f6f0*/  BPT.TRAP 0x1 ;  /* 0x000000040000795c */ /* 0x000fea0000300000 */
[----:B------:R-:W-:-:S04]  /*f700*/  HFMA2 R3, -RZ, RZ, 0, 0 ;  /* 0x00000000ff037431 */ /* 0x000fc800000001ff */
[----:B------:R-:W-:Y:S05]  /*f710*/  RET.REL.NODEC R2 `(_ZN7cutlass13device_kernelINS_4gemm6kernel13GemmUniversalIN4cute5tupleIJiiiiEEENS1_10collective13CollectiveMmaINS1_41MainloopSm100TmaUmmaWarpSpecializedSparseILi6ELi2ELi1ENS5_IJNS4_1CILi2EEENSA_ILi1EEESC_EEEEENS5_IJNSA_ILi256EEESF_NSA_ILi64EEEEEENS_6half_tENS5_IJNS4_6LayoutINS5_IJiNS5_IJSB_iEEEiEEENS5_IJlNS5_IJSC_SB_EEElEEEEENSJ_INS5_IJNS5_IJNS5_IJNSA_ILi8EEESB_SP_EEEiEEENS5_IJNS5_IJNSA_ILi16EEESB_NSA_ILi4EEEEEEiEEEiEEENS5_IJNS5_IJNS5_IJNSA_ILi128EEESS_NSA_ILi2048EEEEEENSA_ILi16384EEEEEENS5_IJNS5_IJSC_NSA_ILi1024EEENSA_ILi32EEEEEElEEElEEEEEEEESI_NS5_IJlSC_lEEENS4_8TiledMMAINS4_8MMA_AtomIJNS4_33SM100_MMA_F16BF16_2x1SM_SS_SPARSEISI_SI_fLi256ELi256ELNS4_4UMMA5MajorE0ELS1E_0ELNS1D_7ScaleInE0ELS1F_0EEEEEENSJ_INS5_IJSC_SC_SC_EEENS5_IJNSA_ILi0EEES1J_S1J_EEEEENS5_IJNS4_10UnderscoreES1M_S1M_EEEEENS4_18SM100_TMA_2SM_LOADENS4_14ComposedLayoutINS4_7SwizzleILi2ELi4ELi3EEENS4_25smem_sparse_ptr_flag_bitsILi2ELi16EEENSJ_INS5_IJNS5_IJSC_SP_EEENS5_IJSB_S13_EEEEEENS5_IJNS5_IJS1J_SG_EEESM_EEEEEEEvNS4_8identityES1P_NS1Q_INS1R_ILi3ELi4ELi3EEENS4_18smem_ptr_flag_bitsILi16EEENSJ_INS5_IJSP_SG_EEENS5_IJSG_SC_EEEEEEEvS22_EENS_8epilogue10collective18CollectiveEpilogueINS2B_23Sm100TmaWarpSpecializedILi4ELi2ELi32ELb1ELb0EEEJNS5_IJSX_SF_SG_EEENS5_IJNSJ_ISX_SC_EENSJ_IS13_SC_EEEEEfNS5_IJSC_llEEEfS2K_NS2B_6fusion15FusionCallbacksIS2F_NS2L_17LinearCombinationIffffLNS_15FloatRoundStyleE2EEES2G_S2J_JEEENS4_5SM1004TMEM4LOAD26SM100_TMEM_LOAD_32dp32b32xENS4_13SM90_TMA_LOADENS1Q_INS1R_ILi2ELi5ELi2EEENS24_ILi32EEENSJ_INS5_IJS13_ST_EEENS5_IJSC_S13_EEEEEEENS4_39AutoVectorizingCopyWithAssumedAlignmentILi128EEENS4_14SM90_TMA_STOREES31_S33_S33_EEEvvEEEEvNT_6ParamsE) ;  /* 0xffffff0802387950 */ /* 0x000fea0003c3ffff */
        .weak           $__internal_1_$__cuda_sm10x_tcgen05_guardrail_trap_phase_invalid_during_alloc
        .type           $__internal_1_$__cuda_sm10x_tcgen05_guardrail_trap_phase_invalid_during_alloc,@function
        .size           $__internal_1_$__cuda_sm10x_tcgen05_guardrail_trap_phase_invalid_during_alloc,($__internal_2_$__cuda_sm10x_tcgen05_guardrail_trap_unallocated_columns_being_dealloced - $__internal_1_$__cuda_sm10x_tcgen05_guardrail_trap_phase_invalid_during_alloc)
$__internal_1_$__cuda_sm10x_tcgen05_guardrail_trap_phase_invalid_during_alloc:
[----:B------:R-:W-:Y:S05]  /*f720*/  BPT.TRAP 0x1 ;  /* 0x000000040000795c */ /* 0x000fea0000300000 */
[----:B------:R-:W-:-:S04]  /*f730*/  MOV R5, 0x0 ;  /* 0x0000000000057802 */ /* 0x000fc80000000f00 */
[----:B------:R-:W-:Y:S05]  /*f740*/  RET.REL.NODEC R4 `(_ZN7cutlass13device_kernelINS_4gemm6kernel13GemmUniversalIN4cute5tupleIJiiiiEEENS1_10collective13CollectiveMmaINS1_41MainloopSm100TmaUmmaWarpSpecializedSparseILi6ELi2ELi1ENS5_IJNS4_1CILi2EEENSA_ILi1EEESC_EEEEENS5_IJNSA_ILi256EEESF_NSA_ILi64EEEEEENS_6half_tENS5_IJNS4_6LayoutINS5_IJiNS5_IJSB_iEEEiEEENS5_IJlNS5_IJSC_SB_EEElEEEEENSJ_INS5_IJNS5_IJNS5_IJNSA_ILi8EEESB_SP_EEEiEEENS5_IJNS5_IJNSA_ILi16EEESB_NSA_ILi4EEEEEEiEEEiEEENS5_IJNS5_IJNS5_IJNSA_ILi128EEESS_NSA_ILi2048EEEEEENSA_ILi16384EEEEEENS5_IJNS5_IJSC_NSA_ILi1024EEENSA_ILi32EEEEEElEEElEEEEEEEESI_NS5_IJlSC_lEEENS4_8TiledMMAINS4_8MMA_AtomIJNS4_33SM100_MMA_F16BF16_2x1SM_SS_SPARSEISI_SI_fLi256ELi256ELNS4_4UMMA5MajorE0ELS1E_0ELNS1D_7ScaleInE0ELS1F_0EEEEEENSJ_INS5_IJSC_SC_SC_EEENS5_IJNSA_ILi0EEES1J_S1J_EEEEENS5_IJNS4_10UnderscoreES1M_S1M_EEEEENS4_18SM100_TMA_2SM_LOADENS4_14ComposedLayoutINS4_7SwizzleILi2ELi4ELi3EEENS4_25smem_sparse_ptr_flag_bitsILi2ELi16EEENSJ_INS5_IJNS5_IJSC_SP_EEENS5_IJSB_S13_EEEEEENS5_IJNS5_IJS1J_SG_EEESM_EEEEEEEvNS4_8identityES1P_NS1Q_INS1R_ILi3ELi4ELi3EEENS4_18smem_ptr_flag_bitsILi16EEENSJ_INS5_IJSP_SG_EEENS5_IJSG_SC_EEEEEEEvS22_EENS_8epilogue10collective18CollectiveEpilogueINS2B_23Sm100TmaWarpSpecializedILi4ELi2ELi32ELb1ELb0EEEJNS5_IJSX_SF_SG_EEENS5_IJNSJ_ISX_SC_EENSJ_IS13_SC_EEEEEfNS5_IJSC_llEEEfS2K_NS2B_6fusion15FusionCallbacksIS2F_NS2L_17LinearCombinationIffffLNS_15FloatRoundStyleE2EEES2G_S2J_JEEENS4_5SM1004TMEM4LOAD26SM100_TMEM_LOAD_32dp32b32xENS4_13SM90_TMA_LOADENS1Q_INS1R_ILi2ELi5ELi2EEENS24_ILi32EEENSJ_INS5_IJS13_ST_EEENS5_IJSC_S13_EEEEEEENS4_39AutoVectorizingCopyWithAssumedAlignmentILi128EEENS4_14SM90_TMA_STOREES31_S33_S33_EEEvvEEEEvNT_6ParamsE) ;  /* 0xffffff08042c7950 */ /* 0x000fea0003c3ffff */
        .weak           $__internal_2_$__cuda_sm10x_tcgen05_guardrail_trap_unallocated_columns_being_dealloced
        .type           $__internal_2_$__cuda_sm10x_tcgen05_guardrail_trap_unallocated_columns_being_dealloced,@function
        .size           $__internal_2_$__cuda_sm10x_tcgen05_guardrail_trap_unallocated_columns_being_dealloced,(.L_x_225 - $__internal_2_$__cuda_sm10x_tcgen05_guardrail_trap_unallocated_columns_being_dealloced)
$__internal_2_$__cuda_sm10x_tcgen05_guardrail_trap_unallocated_columns_being_dealloced:
[----:B------:R-:W-:Y:S05]  /*f750*/  BPT.TRAP 0x1 ;  /* 0x000000040000795c */ /* 0x000fea0000300000 */
[----:B------:R-:W-:-:S04]  /*f760*/  HFMA2 R3, -RZ, RZ, 0, 0 ;  /* 0x00000000ff037431 */ /* 0x000fc800000001ff */
[----:B------:R-:W-:Y:S05]  /*f770*/  RET.REL.NODEC R2 `(_ZN7cutlass13device_kernelINS_4gemm6kernel13GemmUniversalIN4cute5tupleIJiiiiEEENS1_10collective13CollectiveMmaINS1_41MainloopSm100TmaUmmaWarpSpecializedSparseILi6ELi2ELi1ENS5_IJNS4_1CILi2EEENSA_ILi1EEESC_EEEEENS5_IJNSA_ILi256EEESF_NSA_ILi64EEEEEENS_6half_tENS5_IJNS4_6LayoutINS5_IJiNS5_IJSB_iEEEiEEENS5_IJlNS5_IJSC_SB_EEElEEEEENSJ_INS5_IJNS5_IJNS5_IJNSA_ILi8EEESB_SP_EEEiEEENS5_IJNS5_IJNSA_ILi16EEESB_NSA_ILi4EEEEEEiEEEiEEENS5_IJNS5_IJNS5_IJNSA_ILi128EEESS_NSA_ILi2048EEEEEENSA_ILi16384EEEEEENS5_IJNS5_IJSC_NSA_ILi1024EEENSA_ILi32EEEEEElEEElEEEEEEEESI_NS5_IJlSC_lEEENS4_8TiledMMAINS4_8MMA_AtomIJNS4_33SM100_MMA_F16BF16_2x1SM_SS_SPARSEISI_SI_fLi256ELi256ELNS4_4UMMA5MajorE0ELS1E_0ELNS1D_7ScaleInE0ELS1F_0EEEEEENSJ_INS5_IJSC_SC_SC_EEENS5_IJNSA_ILi0EEES1J_S1J_EEEEENS5_IJNS4_10UnderscoreES1M_S1M_EEEEENS4_18SM100_TMA_2SM_LOADENS4_14ComposedLayoutINS4_7SwizzleILi2ELi4ELi3EEENS4_25smem_sparse_ptr_flag_bitsILi2ELi16EEENSJ_INS5_IJNS5_IJSC_SP_EEENS5_IJSB_S13_EEEEEENS5_IJNS5_IJS1J_SG_EEESM_EEEEEEEvNS4_8identityES1P_NS1Q_INS1R_ILi3ELi4ELi3EEENS4_18smem_ptr_flag_bitsILi16EEENSJ_INS5_IJSP_SG_EEENS5_IJSG_SC_EEEEEEEvS22_EENS_8epilogue10collective18CollectiveEpilogueINS2B_23Sm100TmaWarpSpecializedILi4ELi2ELi32ELb1ELb0EEEJNS5_IJSX_SF_SG_EEENS5_IJNSJ_ISX_SC_EENSJ_IS13_SC_EEEEEfNS5_IJSC_llEEEfS2K_NS2B_6fusion15FusionCallbacksIS2F_NS2L_17LinearCombinationIffffLNS_15FloatRoundStyleE2EEES2G_S2J_JEEENS4_5SM1004TMEM4LOAD26SM100_TMEM_LOAD_32dp32b32xENS4_13SM90_TMA_LOADENS1Q_INS1R_ILi2ELi5ELi2EEENS24_ILi32EEENSJ_INS5_IJS13_ST_EEENS5_IJSC_S13_EEEEEEENS4_39AutoVectorizingCopyWithAssumedAlignmentILi128EEENS4_14SM90_TMA_STOREES31_S33_S33_EEEvvEEEEvNT_6ParamsE) ;  /* 0xffffff0802207950 */ /* 0x000fea0003c3ffff */
.L_x_224:
[----:B------:R-:W-:-:S00]  /*f780*/  BRA `(.L_x_224) ;  /* 0xfffffffc00fc7947 */ /* 0x000fc0000383ffff */
[----:B------:R-:W-:-:S00]  /*f790*/  NOP ;  /* 0x0000000000007918 */ /* 0x000fc00000000000 */
        /* <DEDUP_REMOVED lines=14> */
.L_x_225:


//--------------------- .nv.global.init           --------------------------
	.section	.nv.global.init,"aw",@progbits
.nv.global.init:
	.type		$str$27,@object
	.size		$str$27,($str$28 - $str$27)
$str$27:
        /*0000*/ 	.byte	0x28, 0x61, 0x64, 0x64, 0x72, 0x65, 0x73, 0x73, 0x20, 0x26, 0x20, 0x6d, 0x61, 0x73, 0x6b, 0x29
        /*0010*/ 	.byte	0x20, 0x3d, 0x3d, 0x20, 0x30, 0x00
	.type		$str$28,@object
	.size		$str$28,($str$26 - $str$28)
$str$28:
        /*0016*/ 	.byte	0x2f, 0x74, 0x6d, 0x70, 0x2f, 0x63, 0x75, 0x74, 0x6c, 0x61, 0x73, 0x73, 0x5f, 0x73, 0x77, 0x65
        /*0026*/ 	.byte	0x65, 0x70, 0x5f, 0x73, 0x72, 0x63, 0x2f, 0x69, 0x6e, 0x63, 0x6c, 0x75, 0x64, 0x65, 0x2f, 0x63
        /*0036*/ 	.byte	0x75, 0x74, 0x65, 0x2f, 0x70, 0x6f, 0x69, 0x6e, 0x74, 0x65, 0x72, 0x5f, 0x66, 0x6c, 0x61, 0x67
        /*0046*/ 	.byte	0x67, 0x65, 0x64, 0x2e, 0x68, 0x70, 0x70, 0x00
	.type		$str$26,@object
	.size		$str$26,($str$25 - $str$26)
$str$26:
        /*004e*/ 	.byte	0x2f, 0x74, 0x6d, 0x70, 0x2f, 0x63, 0x75, 0x74, 0x6c, 0x61, 0x73, 0x73, 0x5f, 0x73, 0x77, 0x65
        /*005e*/ 	.byte	0x65, 0x70, 0x5f, 0x73, 0x72, 0x63, 0x2f, 0x69, 0x6e, 0x63, 0x6c, 0x75, 0x64, 0x65, 0x2f, 0x63
        /*006e*/ 	.byte	0x75, 0x74, 0x65, 0x2f, 0x61, 0x74, 0x6f, 0x6d, 0x2f, 0x63, 0x6f, 0x70, 0x79, 0x5f, 0x74, 0x72
        /*007e*/ 	.byte	0x61, 0x69, 0x74, 0x73, 0x5f, 0x73, 0x6d, 0x31, 0x30, 0x30, 0x2e, 0x68, 0x70, 0x70, 0x00
	.type		$str$25,@object
	.size		$str$25,(__unnamed_1 - $str$25)
$str$25:
        /*008d*/ 	.byte	0x28, 0x28, 0x75, 0x69, 0x6e, 0x74, 0x33, 0x32, 0x5f, 0x74, 0x28, 0x74, 0x68, 0x72, 0x65, 0x61
        /*009d*/ 	.byte	0x64, 0x49, 0x64, 0x78, 0x2e, 0x78, 0x29, 0x20, 0x2f, 0x20, 0x33, 0x32, 0x29, 0x20, 0x25, 0x20
        /*00ad*/ 	.byte	0x34, 0x29, 0x20, 0x3d, 0x3d, 0x20, 0x28, 0x28, 0x28, 0x74, 0x6d, 0x65, 0x6d, 0x5f, 0x61, 0x64
        /*00bd*/ 	.byte	0x64, 0x72, 0x20, 0x3e, 0x3e, 0x20, 0x31, 0x36, 0x29, 0x20, 0x2f, 0x20, 0x33, 0x32, 0x29, 0x20
        /*00cd*/ 	.byte	0x25, 0x20, 0x34, 0x29, 0x00
	.type		__unnamed_1,@object
	.size		__unnamed_1,(__unnamed_2 - __unnamed_1)
__unnamed_1:
        /*00d2*/ 	.byte	0x61, 0x75, 0x74, 0x6f, 0x20, 0x63, 0x75, 0x74, 0x65, 0x3a, 0x3a, 0x61, 0x73, 0x5f, 0x70, 0x6f
        /* <DEDUP_REMOVED lines=23> */
        /*0252*/ 	.byte	0x3a, 0x3a, 0x43, 0x3c, 0x34, 0x30, 0x39, 0x36, 0x3e, 0x3e, 0x3e, 0x3e, 0x5d, 0x00
	.type		__unnamed_2,@object
	.size		__unnamed_2,(.L_2 - __unnamed_2)
__unnamed_2:
        /* <DEDUP_REMOVED lines=42> */
        /*0500*/ 	.byte	0x3e, 0x5d, 0x00
.L_2:


//--------------------- .nv.shared._ZN7cutlass13device_kernelINS_4gemm6kernel13GemmUniversalIN4cute5tupleIJiiiiEEENS1_10collective13CollectiveMmaINS1_41MainloopSm100TmaUmmaWarpSpecializedSparseILi6ELi2ELi1ENS5_IJNS4_1CILi2EEENSA_ILi1EEESC_EEEEENS5_IJNSA_ILi256EEESF_NSA_ILi64EEEEEENS_6half_tENS5_IJNS4_6LayoutINS5_IJiNS5_IJSB_iEEEiEEENS5_IJlNS5_IJSC_SB_EEElEEEEENSJ_INS5_IJNS5_IJNS5_IJNSA_ILi8EEESB_SP_EEEiEEENS5_IJNS5_IJNSA_ILi16EEESB_NSA_ILi4EEEEEEiEEEiEEENS5_IJNS5_IJNS5_IJNSA_ILi128EEESS_NSA_ILi2048EEEEEENSA_ILi16384EEEEEENS5_IJNS5_IJSC_NSA_ILi1024EEENSA_ILi32EEEEEElEEElEEEEEEEESI_NS5_IJlSC_lEEENS4_8TiledMMAINS4_8MMA_AtomIJNS4_33SM100_MMA_F16BF16_2x1SM_SS_SPARSEISI_SI_fLi256ELi256ELNS4_4UMMA5MajorE0ELS1E_0ELNS1D_7ScaleInE0ELS1F_0EEEEEENSJ_INS5_IJSC_SC_SC_EEENS5_IJNSA_ILi0EEES1J_S1J_EEEEENS5_IJNS4_10UnderscoreES1M_S1M_EEEEENS4_18SM100_TMA_2SM_LOADENS4_14ComposedLayoutINS4_7SwizzleILi2ELi4ELi3EEENS4_25smem_sparse_ptr_flag_bitsILi2ELi16EEENSJ_INS5_IJNS5_IJSC_SP_EEENS5_IJSB_S13_EEEEEENS5_IJNS5_IJS1J_SG_EEESM_EEEEEEEvNS4_8identityES1P_NS1Q_INS1R_ILi3ELi4ELi3EEENS4_18smem_ptr_flag_bitsILi16EEENSJ_INS5_IJSP_SG_EEENS5_IJSG_SC_EEEEEEEvS22_EENS_8epilogue10collective18CollectiveEpilogueINS2B_23Sm100TmaWarpSpecializedILi4ELi2ELi32ELb1ELb0EEEJNS5_IJSX_SF_SG_EEENS5_IJNSJ_ISX_SC_EENSJ_IS13_SC_EEEEEfNS5_IJSC_llEEEfS2K_NS2B_6fusion15FusionCallbacksIS2F_NS2L_17LinearCombinationIffffLNS_15FloatRoundStyleE2EEES2G_S2J_JEEENS4_5SM1004TMEM4LOAD26SM100_TMEM_LOAD_32dp32b32xENS4_13SM90_TMA_LOADENS1Q_INS1R_ILi2ELi5ELi2EEENS24_ILi32EEENSJ_INS5_IJS13_ST_EEENS5_IJSC_S13_EEEEEEENS4_39AutoVectorizingCopyWithAssumedAlignmentILi128EEENS4_14SM90_TMA_STOREES31_S33_S33_EEEvvEEEEvNT_6ParamsE --------------------------
	.section	.nv.shared._ZN7cutlass13device_kernelINS_4gemm6kernel13GemmUniversalIN4cute5tupleIJiiiiEEENS1_10collective13CollectiveMmaINS1_41MainloopSm100TmaUmmaWarpSpecializedSparseILi6ELi2ELi1ENS5_IJNS4_1CILi2EEENSA_ILi1EEESC_EEEEENS5_IJNSA_ILi256EEESF_NSA_ILi64EEEEEENS_6half_tENS5_IJNS4_6LayoutINS5_IJiNS5_IJSB_iEEEiEEENS5_IJlNS5_IJSC_SB_EEElEEEEENSJ_INS5_IJNS5_IJNS5_IJNSA_ILi8EEESB_SP_EEEiEEENS5_IJNS5_IJNSA_ILi16EEESB_NSA_ILi4EEEEEEiEEEiEEENS5_IJNS5_IJNS5_IJNSA_ILi128EEESS_NSA_ILi2048EEEEEENSA_ILi16384EEEEEENS5_IJNS5_IJSC_NSA_ILi1024EEENSA_ILi32EEEEEElEEElEEEEEEEESI_NS5_IJlSC_lEEENS4_8TiledMMAINS4_8MMA_AtomIJNS4_33SM100_MMA_F16BF16_2x1SM_SS_SPARSEISI_SI_fLi256ELi256ELNS4_4UMMA5MajorE0ELS1E_0ELNS1D_7ScaleInE0ELS1F_0EEEEEENSJ_INS5_IJSC_SC_SC_EEENS5_IJNSA_ILi0EEES1J_S1J_EEEEENS5_IJNS4_10UnderscoreES1M_S1M_EEEEENS4_18SM100_TMA_2SM_LOADENS4_14ComposedLayoutINS4_7SwizzleILi2ELi4ELi3EEENS4_25smem_sparse_ptr_flag_bitsILi2ELi16EEENSJ_INS5_IJNS5_IJSC_SP_EEENS5_IJSB_S13_EEEEEENS5_IJNS5_IJS1J_SG_EEESM_EEEEEEEvNS4_8identityES1P_NS1Q_INS1R_ILi3ELi4ELi3EEENS4_18smem_ptr_flag_bitsILi16EEENSJ_INS5_IJSP_SG_EEENS5_IJSG_SC_EEEEEEEvS22_EENS_8epilogue10collective18CollectiveEpilogueINS2B_23Sm100TmaWarpSpecializedILi4ELi2ELi32ELb1ELb0EEEJNS5_IJSX_SF_SG_EEENS5_IJNSJ_ISX_SC_EENSJ_IS13_SC_EEEEEfNS5_IJSC_llEEEfS2K_NS2B_6fusion15FusionCallbacksIS2F_NS2L_17LinearCombinationIffffLNS_15FloatRoundStyleE2EEES2G_S2J_JEEENS4_5SM1004TMEM4LOAD26SM100_TMEM_LOAD_32dp32b32xENS4_13SM90_TMA_LOADENS1Q_INS1R_ILi2ELi5ELi2EEENS24_ILi32EEENSJ_INS5_IJS13_ST_EEENS5_IJSC_S13_EEEEEEENS4_39AutoVectorizingCopyWithAssumedAlignmentILi128EEENS4_14SM90_TMA_STOREES31_S33_S33_EEEvvEEEEvNT_6ParamsE,"aw",@nobits
	.sectionflags	@""
	.align	16
	.zero		1024


//--------------------- .nv.shared.reserved.0     --------------------------
	.section	.nv.shared.reserved.0,"aw",@nobits
	.weak		__nv_reservedSMEM_offset_0_alias
	.size		__nv_reservedSMEM_offset_0_alias, 0, 64
	.other		__nv_reservedSMEM_offset_0_alias,@"STO_CUDA_RESERVED_SHARED STV_DEFAULT"
__nv_reservedSMEM_offset_0_alias:
	.zero		0
.nv.shared.reserved.0:
	.zero		64
	.weak		__nv_reservedSMEM_tcgen05_partition
	.type		__nv_reservedSMEM_tcgen05_partition,@object
	.size		__nv_reservedSMEM_tcgen05_partition,(.L_0 - __nv_reservedSMEM_tcgen05_partition)
__nv_reservedSMEM_tcgen05_partition:
	.zero		32
.L_0:


//--------------------- .nv.global                --------------------------
	.section	.nv.global,"aw",@nobits
.nv.global:
	.type		_ZN39_INTERNAL_7af0faae_4_k_cu_4bfe71ea_27104cute1_E,@object
	.size		_ZN39_INTERNAL_7af0faae_4_k_cu_4bfe71ea_27104cute1_E,(_ZN39_INTERNAL_7af0faae_4_k_cu_4bfe71ea_27104cuda3std3__45__cpo6cbeginE - _ZN39_INTERNAL_7af0faae_4_k_cu_4bfe71ea_27104cute1_E)
_ZN39_INTERNAL_7af0faae_4_k_cu_4bfe71ea_27104cute1_E:
	.zero		1
	.type		_ZN39_INTERNAL_7af0faae_4_k_cu_4bfe71ea_27104cuda3std3__45__cpo6cbeginE,@object
	.size		_ZN39_INTERNAL_7af0faae_4_k_cu_4bfe71ea_27104cuda3std3__45__cpo6cbeginE,(_ZN39_INTERNAL_7af0faae_4_k_cu_4bfe71ea_27104cuda3std3__48in_placeE - _ZN39_INTERNAL_7af0faae_4_k_cu_4bfe71ea_27104cuda3std3__45__cpo6cbeginE)
_ZN39_INTERNAL_7af0faae_4_k_cu_4bfe71ea_27104cuda3std3__45__cpo6cbeginE:
	.zero		1
	.type		_ZN39_INTERNAL_7af0faae_4_k_cu_4bfe71ea_27104cuda3std3__48in_placeE,@object
	.size		_ZN39_INTERNAL_7af0faae_4_k_cu_4bfe71ea_27104cuda3std3__48in_placeE,(_ZN39_INTERNAL_7af0faae_4_k_cu_4bfe71ea_27104cuda3std6ranges3__45__cpo9iter_moveE - _ZN39_INTERNAL_7af0faae_4_k_cu_4bfe71ea_27104cuda3std3__48in_placeE)
_ZN39_INTERNAL_7af0faae_4_k_cu_4bfe71ea_27104cuda3std3__48in_placeE:
	.zero		1
	.type		_ZN39_INTERNAL_7af0faae_4_k_cu_4bfe71ea_27104cuda3std6ranges3__45__cpo9iter_moveE,@object
	.size		_ZN39_INTERNAL_7af0faae_4_k_cu_4bfe71ea_27104cuda3std6ranges3__45__cpo9iter_moveE,(_ZN39_INTERNAL_7af0faae_4_k_cu_4bfe71ea_27104cuda3std3__45__cpo5beginE - _ZN39_INTERNAL_7af0faae_4_k_cu_4bfe71ea_27104cuda3std6ranges3__45__cpo9iter_moveE)
_ZN39_INTERNAL_7af0faae_4_k_cu_4bfe71ea_27104cuda3std6ranges3__45__cpo9iter_moveE:
	.zero		1
	.type		_ZN39_INTERNAL_7af0faae_4_k_cu_4bfe71ea_27104cuda3std3__45__cpo5beginE,@object
	.size		_ZN39_INTERNAL_7af0faae_4_k_cu_4bfe71ea_27104cuda3std3__45__cpo5beginE,(_ZN39_INTERNAL_7af0faae_4_k_cu_4bfe71ea_27104cuda3std3__441_GLOBAL__N__7af0faae_4_k_cu_4bfe71ea_27106ignoreE - _ZN39_INTERNAL_7af0faae_4_k_cu_4bfe71ea_27104cuda3std3__45__cpo5beginE)
_ZN39_INTERNAL_7af0faae_4_k_cu_4bfe71ea_27104cuda3std3__45__cpo5beginE:
	.zero		1
	.type		_ZN39_INTERNAL_7af0faae_4_k_cu_4bfe71ea_27104cuda3std3__441_GLOBAL__N__7af0faae_4_k_cu_4bfe71ea_27106ignoreE,@object
	.size		_ZN39_INTERNAL_7af0faae_4_k_cu_4bfe71ea_27104cuda3std3__441_GLOBAL__N__7af0faae_4_k_cu_4bfe71ea_27106ignoreE,(_ZN39_INTERNAL_7af0faae_4_k_cu_4bfe71ea_27104cute7productE - _ZN39_INTERNAL_7af0faae_4_k_cu_4bfe71ea_27104cuda3std3__441_GLOBAL__N__7af0faae_4_k_cu_4bfe71ea_27106ignoreE)
_ZN39_INTERNAL_7af0faae_4_k_cu_4bfe71ea_27104cuda3std3__441_GLOBAL__N__7af0faae_4_k_cu_4bfe71ea_27106ignoreE:
	.zero		1
	.type		_ZN39_INTERNAL_7af0faae_4_k_cu_4bfe71ea_27104cute7productE,@object
	.size		_ZN39_INTERNAL_7af0faae_4_k_cu_4bfe71ea_27104cute7productE,(_ZN39_INTERNAL_7af0faae_4_k_cu_4bfe71ea_27104cuda3std3__45__cpo3endE - _ZN39_INTERNAL_7af0faae_4_k_cu_4bfe71ea_27104cute7productE)
_ZN39_INTERNAL_7af0faae_4_k_cu_4bfe71ea_27104cute7productE:
	.zero		1
	.type		_ZN39_INTERNAL_7af0faae_4_k_cu_4bfe71ea_27104cuda3std3__45__cpo3endE,@object
	.size		_ZN39_INTERNAL_7af0faae_4_k_cu_4bfe71ea_27104cuda3std3__45__cpo3endE,(_ZN39_INTERNAL_7af0faae_4_k_cu_4bfe71ea_27104cuda3std3__419piecewise_constructE - _ZN39_INTERNAL_7af0faae_4_k_cu_4bfe71ea_27104cuda3std3__45__cpo3endE)
_ZN39_INTERNAL_7af0faae_4_k_cu_4bfe71ea_27104cuda3std3__45__cpo3endE:
	.zero		1
	.type		_ZN39_INTERNAL_7af0faae_4_k_cu_4bfe71ea_27104cuda3std3__419piecewise_constructE,@object
	.size		_ZN39_INTERNAL_7af0faae_4_k_cu_4bfe71ea_27104cuda3std3__419piecewise_constructE,(_ZN39_INTERNAL_7af0faae_4_k_cu_4bfe71ea_27104cuda3std3__45__cpo4cendE - _ZN39_INTERNAL_7af0faae_4_k_cu_4bfe71ea_27104cuda3std3__419piecewise_constructE)
_ZN39_INTERNAL_7af0faae_4_k_cu_4bfe71ea_27104cuda3std3__419piecewise_constructE:
	.zero		1
	.type		_ZN39_INTERNAL_7af0faae_4_k_cu_4bfe71ea_27104cuda3std3__45__cpo4cendE,@object
	.size		_ZN39_INTERNAL_7af0faae_4_k_cu_4bfe71ea_27104cuda3std3__45__cpo4cendE,(_ZN39_INTERNAL_7af0faae_4_k_cu_4bfe71ea_27104cuda3std6ranges3__45__cpo4swapE - _ZN39_INTERNAL_7af0faae_4_k_cu_4bfe71ea_27104cuda3std3__45__cpo4cendE)
_ZN39_INTERNAL_7af0faae_4_k_cu_4bfe71ea_27104cuda3std3__45__cpo4cendE:
	.zero		1
	.type		_ZN39_INTERNAL_7af0faae_4_k_cu_4bfe71ea_27104cuda3std6ranges3__45__cpo4swapE,@object
	.size		_ZN39_INTERNAL_7af0faae_4_k_cu_4bfe71ea_27104cuda3std6ranges3__45__cpo4swapE,(.L_10 - _ZN39_INTERNAL_7af0faae_4_k_cu_4bfe71ea_27104cuda3std6ranges3__45__cpo4swapE)
_ZN39_INTERNAL_7af0faae_4_k_cu_4bfe71ea_27104cuda3std6ranges3__45__cpo4swapE:
	.zero		1
.L_10:


//--------------------- .nv.constant0._ZN7cutlass13device_kernelINS_4gemm6kernel13GemmUniversalIN4cute5tupleIJiiiiEEENS1_10collective13CollectiveMmaINS1_41MainloopSm100TmaUmmaWarpSpecializedSparseILi6ELi2ELi1ENS5_IJNS4_1CILi2EEENSA_ILi1EEESC_EEEEENS5_IJNSA_ILi256EEESF_NSA_ILi64EEEEEENS_6half_tENS5_IJNS4_6LayoutINS5_IJiNS5_IJSB_iEEEiEEENS5_IJlNS5_IJSC_SB_EEElEEEEENSJ_INS5_IJNS5_IJNS5_IJNSA_ILi8EEESB_SP_EEEiEEENS5_IJNS5_IJNSA_ILi16EEESB_NSA_ILi4EEEEEEiEEEiEEENS5_IJNS5_IJNS5_IJNSA_ILi128EEESS_NSA_ILi2048EEEEEENSA_ILi16384EEEEEENS5_IJNS5_IJSC_NSA_ILi1024EEENSA_ILi32EEEEEElEEElEEEEEEEESI_NS5_IJlSC_lEEENS4_8TiledMMAINS4_8MMA_AtomIJNS4_33SM100_MMA_F16BF16_2x1SM_SS_SPARSEISI_SI_fLi256ELi256ELNS4_4UMMA5MajorE0ELS1E_0ELNS1D_7ScaleInE0ELS1F_0EEEEEENSJ_INS5_IJSC_SC_SC_EEENS5_IJNSA_ILi0EEES1J_S1J_EEEEENS5_IJNS4_10UnderscoreES1M_S1M_EEEEENS4_18SM100_TMA_2SM_LOADENS4_14ComposedLayoutINS4_7SwizzleILi2ELi4ELi3EEENS4_25smem_sparse_ptr_flag_bitsILi2ELi16EEENSJ_INS5_IJNS5_IJSC_SP_EEENS5_IJSB_S13_EEEEEENS5_IJNS5_IJS1J_SG_EEESM_EEEEEEEvNS4_8identityES1P_NS1Q_INS1R_ILi3ELi4ELi3EEENS4_18smem_ptr_flag_bitsILi16EEENSJ_INS5_IJSP_SG_EEENS5_IJSG_SC_EEEEEEEvS22_EENS_8epilogue10collective18CollectiveEpilogueINS2B_23Sm100TmaWarpSpecializedILi4ELi2ELi32ELb1ELb0EEEJNS5_IJSX_SF_SG_EEENS5_IJNSJ_ISX_SC_EENSJ_IS13_SC_EEEEEfNS5_IJSC_llEEEfS2K_NS2B_6fusion15FusionCallbacksIS2F_NS2L_17LinearCombinationIffffLNS_15FloatRoundStyleE2EEES2G_S2J_JEEENS4_5SM1004TMEM4LOAD26SM100_TMEM_LOAD_32dp32b32xENS4_13SM90_TMA_LOADENS1Q_INS1R_ILi2ELi5ELi2EEENS24_ILi32EEENSJ_INS5_IJS13_ST_EEENS5_IJSC_S13_EEEEEEENS4_39AutoVectorizingCopyWithAssumedAlignmentILi128EEENS4_14SM90_TMA_STOREES31_S33_S33_EEEvvEEEEvNT_6ParamsE --------------------------
	.section	.nv.constant0._ZN7cutlass13device_kernelINS_4gemm6kernel13GemmUniversalIN4cute5tupleIJiiiiEEENS1_10collective13CollectiveMmaINS1_41MainloopSm100TmaUmmaWarpSpecializedSparseILi6ELi2ELi1ENS5_IJNS4_1CILi2EEENSA_ILi1EEESC_EEEEENS5_IJNSA_ILi256EEESF_NSA_ILi64EEEEEENS_6half_tENS5_IJNS4_6LayoutINS5_IJiNS5_IJSB_iEEEiEEENS5_IJlNS5_IJSC_SB_EEElEEEEENSJ_INS5_IJNS5_IJNS5_IJNSA_ILi8EEESB_SP_EEEiEEENS5_IJNS5_IJNSA_ILi16EEESB_NSA_ILi4EEEEEEiEEEiEEENS5_IJNS5_IJNS5_IJNSA_ILi128EEESS_NSA_ILi2048EEEEEENSA_ILi16384EEEEEENS5_IJNS5_IJSC_NSA_ILi1024EEENSA_ILi32EEEEEElEEElEEEEEEEESI_NS5_IJlSC_lEEENS4_8TiledMMAINS4_8MMA_AtomIJNS4_33SM100_MMA_F16BF16_2x1SM_SS_SPARSEISI_SI_fLi256ELi256ELNS4_4UMMA5MajorE0ELS1E_0ELNS1D_7ScaleInE0ELS1F_0EEEEEENSJ_INS5_IJSC_SC_SC_EEENS5_IJNSA_ILi0EEES1J_S1J_EEEEENS5_IJNS4_10UnderscoreES1M_S1M_EEEEENS4_18SM100_TMA_2SM_LOADENS4_14ComposedLayoutINS4_7SwizzleILi2ELi4ELi3EEENS4_25smem_sparse_ptr_flag_bitsILi2ELi16EEENSJ_INS5_IJNS5_IJSC_SP_EEENS5_IJSB_S13_EEEEEENS5_IJNS5_IJS1J_SG_EEESM_EEEEEEEvNS4_8identityES1P_NS1Q_INS1R_ILi3ELi4ELi3EEENS4_18smem_ptr_flag_bitsILi16EEENSJ_INS5_IJSP_SG_EEENS5_IJSG_SC_EEEEEEEvS22_EENS_8epilogue10collective18CollectiveEpilogueINS2B_23Sm100TmaWarpSpecializedILi4ELi2ELi32ELb1ELb0EEEJNS5_IJSX_SF_SG_EEENS5_IJNSJ_ISX_SC_EENSJ_IS13_SC_EEEEEfNS5_IJSC_llEEEfS2K_NS2B_6fusion15FusionCallbacksIS2F_NS2L_17LinearCombinationIffffLNS_15FloatRoundStyleE2EEES2G_S2J_JEEENS4_5SM1004TMEM4LOAD26SM100_TMEM_LOAD_32dp32b32xENS4_13SM90_TMA_LOADENS1Q_INS1R_ILi2ELi5ELi2EEENS24_ILi32EEENSJ_INS5_IJS13_ST_EEENS5_IJSC_S13_EEEEEEENS4_39AutoVectorizingCopyWithAssumedAlignmentILi128EEENS4_14SM90_TMA_STOREES31_S33_S33_EEEvvEEEEvNT_6ParamsE,"a",@progbits
	.sectionflags	@""
	.align	4
.nv.constant0._ZN7cutlass13device_kernelINS_4gemm6kernel13GemmUniversalIN4cute5tupleIJiiiiEEENS1_10collective13CollectiveMmaINS1_41MainloopSm100TmaUmmaWarpSpecializedSparseILi6ELi2ELi1ENS5_IJNS4_1CILi2EEENSA_ILi1EEESC_EEEEENS5_IJNSA_ILi256EEESF_NSA_ILi64EEEEEENS_6half_tENS5_IJNS4_6LayoutINS5_IJiNS5_IJSB_iEEEiEEENS5_IJlNS5_IJSC_SB_EEElEEEEENSJ_INS5_IJNS5_IJNS5_IJNSA_ILi8EEESB_SP_EEEiEEENS5_IJNS5_IJNSA_ILi16EEESB_NSA_ILi4EEEEEEiEEEiEEENS5_IJNS5_IJNS5_IJNSA_ILi128EEESS_NSA_ILi2048EEEEEENSA_ILi16384EEEEEENS5_IJNS5_IJSC_NSA_ILi1024EEENSA_ILi32EEEEEElEEElEEEEEEEESI_NS5_IJlSC_lEEENS4_8TiledMMAINS4_8MMA_AtomIJNS4_33SM100_MMA_F16BF16_2x1SM_SS_SPARSEISI_SI_fLi256ELi256ELNS4_4UMMA5MajorE0ELS1E_0ELNS1D_7ScaleInE0ELS1F_0EEEEEENSJ_INS5_IJSC_SC_SC_EEENS5_IJNSA_ILi0EEES1J_S1J_EEEEENS5_IJNS4_10UnderscoreES1M_S1M_EEEEENS4_18SM100_TMA_2SM_LOADENS4_14ComposedLayoutINS4_7SwizzleILi2ELi4ELi3EEENS4_25smem_sparse_ptr_flag_bitsILi2ELi16EEENSJ_INS5_IJNS5_IJSC_SP_EEENS5_IJSB_S13_EEEEEENS5_IJNS5_IJS1J_SG_EEESM_EEEEEEEvNS4_8identityES1P_NS1Q_INS1R_ILi3ELi4ELi3EEENS4_18smem_ptr_flag_bitsILi16EEENSJ_INS5_IJSP_SG_EEENS5_IJSG_SC_EEEEEEEvS22_EENS_8epilogue10collective18CollectiveEpilogueINS2B_23Sm100TmaWarpSpecializedILi4ELi2ELi32ELb1ELb0EEEJNS5_IJSX_SF_SG_EEENS5_IJNSJ_ISX_SC_EENSJ_IS13_SC_EEEEEfNS5_IJSC_llEEEfS2K_NS2B_6fusion15FusionCallbacksIS2F_NS2L_17LinearCombinationIffffLNS_15FloatRoundStyleE2EEES2G_S2J_JEEENS4_5SM1004TMEM4LOAD26SM100_TMEM_LOAD_32dp32b32xENS4_13SM90_TMA_LOADENS1Q_INS1R_ILi2ELi5ELi2EEENS24_ILi32EEENSJ_INS5_IJS13_ST_EEENS5_IJSC_S13_EEEEEEENS4_39AutoVectorizingCopyWithAssumedAlignmentILi128EEENS4_14SM90_TMA_STOREES31_S33_S33_EEEvvEEEEvNT_6ParamsE:
	.zero		3456


//--------------------- SYMBOLS --------------------------

	.type		.nv.reservedSmem.offset0,@object
	.size		.nv.reservedSmem.offset0,0x4
	.type		.nv.reservedSmem.cap,@object
	.size		.nv.reservedSmem.cap,0x4
	.type		__assertfail,@function
